//
// Generated by NVIDIA NVVM Compiler
//
// Compiler Build ID: CL-36424714
// Cuda compilation tools, release 13.0, V13.0.88
// Based on NVVM 20.0.0
//

.version 9.0
.target sm_100
.address_size 64

	// .globl	_Z15kernelOptimizedPi
.func  (.param .b64 func_retval0) __internal_accurate_pow
(
	.param .b64 __internal_accurate_pow_param_0
)
;
.global .align 4 .b8 precalc_xorwow_matrix[102400];
.global .align 4 .b8 precalc_xorwow_offset_matrix[102400];
.global .align 4 .b8 mrg32k3aM1[2304];
.global .align 4 .b8 mrg32k3aM2[2304];
.global .align 4 .b8 mrg32k3aM1SubSeq[2016];
.global .align 4 .b8 mrg32k3aM2SubSeq[2016];
.global .align 4 .b8 mrg32k3aM1Seq[2304];
.global .align 4 .b8 mrg32k3aM2Seq[2304];
.const .align 8 .b8 __cr_lgamma_table[72];

.visible .entry _Z15kernelOptimizedPi(
	.param .u64 .ptr .align 1 _Z15kernelOptimizedPi_param_0
)
{
	.reg .pred 	%p<22>;
	.reg .b32 	%r<78>;
	.reg .b64 	%rd<9>;
	.reg .b64 	%fd<33>;

	ld.param.u64 	%rd2, [_Z15kernelOptimizedPi_param_0];
	mov.u32 	%r10, %tid.x;
	mov.u32 	%r11, %ctaid.x;
	mov.u32 	%r1, %ntid.x;
	mad.lo.s32 	%r77, %r11, %r1, %r10;
	setp.gt.s32 	%p2, %r77, 79999;
	@%p2 bra 	$L__BB0_5;
	mov.f64 	%fd1, 0d4000000000000000;
	{
	.reg .b32 %temp; 
	mov.b64 	{%temp, %r3}, %fd1;
	}
	and.b32  	%r4, %r3, 2146435072;
	setp.eq.s32 	%p3, %r4, 1062207488;
	setp.lt.s32 	%p4, %r3, 0;
	selp.b32 	%r5, 0, 2146435072, %p4;
	and.b32  	%r12, %r3, 2147483647;
	setp.ne.s32 	%p5, %r12, 1071644672;
	and.pred  	%p1, %p3, %p5;
	or.b32  	%r6, %r5, -2147483648;
	mov.u32 	%r13, %nctaid.x;
	mul.lo.s32 	%r7, %r1, %r13;
	cvta.to.global.u64 	%rd1, %rd2;
	selp.b32 	%r67, %r6, %r5, %p1;
$L__BB0_2:
	setp.lt.s32 	%p6, %r3, 0;
	setp.eq.s32 	%p7, %r4, 1062207488;
	xor.b32  	%r14, %r77, -1429050551;
	mul.lo.s32 	%r15, %r14, 1099087573;
	setp.gt.s32 	%p9, %r77, -1;
	selp.b32 	%r16, -644748465, -1947113066, %p9;
	add.s32 	%r17, %r16, %r15;
	add.s32 	%r18, %r17, 6615241;
	add.s32 	%r19, %r15, 123456789;
	xor.b32  	%r20, %r15, 362436069;
	add.s32 	%r21, %r16, 521288629;
	xor.b32  	%r22, %r16, 88675123;
	add.s32 	%r23, %r15, 5783321;
	shr.u32 	%r24, %r19, 2;
	xor.b32  	%r25, %r24, %r19;
	shl.b32 	%r26, %r23, 4;
	shl.b32 	%r27, %r25, 1;
	xor.b32  	%r28, %r26, %r27;
	xor.b32  	%r29, %r28, %r23;
	xor.b32  	%r30, %r29, %r25;
	add.s32 	%r31, %r18, %r30;
	add.s32 	%r32, %r31, 362437;
	shr.u32 	%r33, %r20, 2;
	xor.b32  	%r34, %r33, %r20;
	shl.b32 	%r35, %r30, 4;
	shl.b32 	%r36, %r34, 1;
	xor.b32  	%r37, %r36, %r35;
	xor.b32  	%r38, %r37, %r34;
	xor.b32  	%r39, %r38, %r30;
	add.s32 	%r40, %r18, %r39;
	add.s32 	%r41, %r40, 724874;
	cvt.u64.u32 	%rd3, %r32;
	mul.wide.u32 	%rd4, %r41, 2097152;
	xor.b64  	%rd5, %rd4, %rd3;
	cvt.rn.f64.u64 	%fd2, %rd5;
	fma.rn.f64 	%fd3, %fd2, 0d3CA0000000000000, 0d3C90000000000000;
	shr.u32 	%r42, %r21, 2;
	xor.b32  	%r43, %r42, %r21;
	shl.b32 	%r44, %r39, 4;
	shl.b32 	%r45, %r43, 1;
	xor.b32  	%r46, %r45, %r44;
	xor.b32  	%r47, %r46, %r43;
	xor.b32  	%r48, %r47, %r39;
	add.s32 	%r49, %r18, %r48;
	add.s32 	%r50, %r49, 1087311;
	shr.u32 	%r51, %r22, 2;
	xor.b32  	%r52, %r51, %r22;
	shl.b32 	%r53, %r48, 4;
	shl.b32 	%r54, %r52, 1;
	xor.b32  	%r55, %r54, %r53;
	xor.b32  	%r56, %r55, %r52;
	xor.b32  	%r57, %r56, %r48;
	add.s32 	%r58, %r18, %r57;
	add.s32 	%r59, %r58, 1449748;
	cvt.u64.u32 	%rd6, %r50;
	mul.wide.u32 	%rd7, %r59, 2097152;
	xor.b64  	%rd8, %rd7, %rd6;
	cvt.rn.f64.u64 	%fd5, %rd8;
	fma.rn.f64 	%fd6, %fd5, 0d3CA0000000000000, 0d3C90000000000000;
	{
	.reg .b32 %temp; 
	mov.b64 	{%temp, %r60}, %fd3;
	}
	{ // callseq 0, 0
	.param .b64 param0;
	st.param.f64 	[param0], %fd3;
	.param .b64 retval0;
	call.uni (retval0), 
	__internal_accurate_pow, 
	(
	param0
	);
	ld.param.f64 	%fd8, [retval0];
	} // callseq 0
	setp.lt.s32 	%p10, %r60, 0;
	neg.f64 	%fd10, %fd8;
	selp.f64 	%fd11, %fd10, %fd8, %p7;
	selp.f64 	%fd12, %fd11, %fd8, %p10;
	setp.eq.f64 	%p11, %fd3, 0d0000000000000000;
	selp.b32 	%r61, %r60, 0, %p7;
	or.b32  	%r62, %r61, 2146435072;
	selp.b32 	%r63, %r62, %r61, %p6;
	mov.b32 	%r64, 0;
	mov.b64 	%fd13, {%r64, %r63};
	selp.f64 	%fd14, %fd13, %fd12, %p11;
	add.f64 	%fd15, %fd3, 0d4000000000000000;
	{
	.reg .b32 %temp; 
	mov.b64 	{%temp, %r65}, %fd15;
	}
	and.b32  	%r66, %r65, 2146435072;
	setp.eq.s32 	%p12, %r66, 2146435072;
	setp.eq.f64 	%p13, %fd3, 0d7FF0000000000000;
	selp.b32 	%r68, %r67, %r5, %p10;
	mov.b64 	%fd16, {%r64, %r68};
	selp.f64 	%fd17, %fd16, %fd14, %p13;
	selp.f64 	%fd18, %fd17, %fd14, %p12;
	setp.eq.f64 	%p14, %fd3, 0d3FF0000000000000;
	selp.f64 	%fd19, 0d3FF0000000000000, %fd18, %p14;
	{
	.reg .b32 %temp; 
	mov.b64 	{%temp, %r69}, %fd6;
	}
	{ // callseq 1, 0
	.param .b64 param0;
	st.param.f64 	[param0], %fd6;
	.param .b64 retval0;
	call.uni (retval0), 
	__internal_accurate_pow, 
	(
	param0
	);
	ld.param.f64 	%fd20, [retval0];
	} // callseq 1
	setp.lt.s32 	%p15, %r69, 0;
	neg.f64 	%fd22, %fd20;
	selp.f64 	%fd23, %fd22, %fd20, %p7;
	selp.f64 	%fd24, %fd23, %fd20, %p15;
	setp.eq.f64 	%p16, %fd6, 0d0000000000000000;
	selp.b32 	%r70, %r69, 0, %p7;
	or.b32  	%r71, %r70, 2146435072;
	selp.b32 	%r72, %r71, %r70, %p6;
	mov.b64 	%fd25, {%r64, %r72};
	selp.f64 	%fd26, %fd25, %fd24, %p16;
	add.f64 	%fd27, %fd6, 0d4000000000000000;
	{
	.reg .b32 %temp; 
	mov.b64 	{%temp, %r73}, %fd27;
	}
	and.b32  	%r74, %r73, 2146435072;
	setp.eq.s32 	%p17, %r74, 2146435072;
	setp.eq.f64 	%p18, %fd6, 0d7FF0000000000000;
	selp.b32 	%r75, %r67, %r5, %p15;
	mov.b64 	%fd28, {%r64, %r75};
	selp.f64 	%fd29, %fd28, %fd26, %p18;
	selp.f64 	%fd30, %fd29, %fd26, %p17;
	setp.eq.f64 	%p19, %fd6, 0d3FF0000000000000;
	selp.f64 	%fd31, 0d3FF0000000000000, %fd30, %p19;
	add.f64 	%fd32, %fd19, %fd31;
	setp.leu.f64 	%p20, %fd32, 0d3FF0000000000000;
	@%p20 bra 	$L__BB0_4;
	atom.global.add.u32 	%r76, [%rd1], 1;
$L__BB0_4:
	add.s32 	%r77, %r77, %r7;
	setp.lt.s32 	%p21, %r77, 80000;
	@%p21 bra 	$L__BB0_2;
$L__BB0_5:
	ret;

}
	// .globl	_Z17kernelUnoptimizedPi
.visible .entry _Z17kernelUnoptimizedPi(
	.param .u64 .ptr .align 1 _Z17kernelUnoptimizedPi_param_0
)
{
	.reg .pred 	%p<22>;
	.reg .b32 	%r<78>;
	.reg .b64 	%rd<9>;
	.reg .b64 	%fd<33>;

	ld.param.u64 	%rd2, [_Z17kernelUnoptimizedPi_param_0];
	mov.u32 	%r10, %tid.x;
	mov.u32 	%r11, %ctaid.x;
	mov.u32 	%r1, %ntid.x;
	mad.lo.s32 	%r77, %r11, %r1, %r10;
	setp.gt.s32 	%p2, %r77, 79999;
	@%p2 bra 	$L__BB1_5;
	mov.f64 	%fd1, 0d4000000000000000;
	{
	.reg .b32 %temp; 
	mov.b64 	{%temp, %r3}, %fd1;
	}
	and.b32  	%r4, %r3, 2146435072;
	setp.eq.s32 	%p3, %r4, 1062207488;
	setp.lt.s32 	%p4, %r3, 0;
	selp.b32 	%r5, 0, 2146435072, %p4;
	and.b32  	%r12, %r3, 2147483647;
	setp.ne.s32 	%p5, %r12, 1071644672;
	and.pred  	%p1, %p3, %p5;
	or.b32  	%r6, %r5, -2147483648;
	mov.u32 	%r13, %nctaid.x;
	mul.lo.s32 	%r7, %r1, %r13;
	cvta.to.global.u64 	%rd1, %rd2;
	selp.b32 	%r67, %r6, %r5, %p1;
$L__BB1_2:
	setp.lt.s32 	%p6, %r3, 0;
	setp.eq.s32 	%p7, %r4, 1062207488;
	xor.b32  	%r14, %r77, -1429050551;
	mul.lo.s32 	%r15, %r14, 1099087573;
	setp.gt.s32 	%p9, %r77, -1;
	selp.b32 	%r16, -644748465, -1947113066, %p9;
	add.s32 	%r17, %r16, %r15;
	add.s32 	%r18, %r17, 6615241;
	add.s32 	%r19, %r15, 123456789;
	xor.b32  	%r20, %r15, 362436069;
	add.s32 	%r21, %r16, 521288629;
	xor.b32  	%r22, %r16, 88675123;
	add.s32 	%r23, %r15, 5783321;
	shr.u32 	%r24, %r19, 2;
	xor.b32  	%r25, %r24, %r19;
	shl.b32 	%r26, %r23, 4;
	shl.b32 	%r27, %r25, 1;
	xor.b32  	%r28, %r26, %r27;
	xor.b32  	%r29, %r28, %r23;
	xor.b32  	%r30, %r29, %r25;
	add.s32 	%r31, %r18, %r30;
	add.s32 	%r32, %r31, 362437;
	shr.u32 	%r33, %r20, 2;
	xor.b32  	%r34, %r33, %r20;
	shl.b32 	%r35, %r30, 4;
	shl.b32 	%r36, %r34, 1;
	xor.b32  	%r37, %r36, %r35;
	xor.b32  	%r38, %r37, %r34;
	xor.b32  	%r39, %r38, %r30;
	add.s32 	%r40, %r18, %r39;
	add.s32 	%r41, %r40, 724874;
	cvt.u64.u32 	%rd3, %r32;
	mul.wide.u32 	%rd4, %r41, 2097152;
	xor.b64  	%rd5, %rd4, %rd3;
	cvt.rn.f64.u64 	%fd2, %rd5;
	fma.rn.f64 	%fd3, %fd2, 0d3CA0000000000000, 0d3C90000000000000;
	shr.u32 	%r42, %r21, 2;
	xor.b32  	%r43, %r42, %r21;
	shl.b32 	%r44, %r39, 4;
	shl.b32 	%r45, %r43, 1;
	xor.b32  	%r46, %r45, %r44;
	xor.b32  	%r47, %r46, %r43;
	xor.b32  	%r48, %r47, %r39;
	add.s32 	%r49, %r18, %r48;
	add.s32 	%r50, %r49, 1087311;
	shr.u32 	%r51, %r22, 2;
	xor.b32  	%r52, %r51, %r22;
	shl.b32 	%r53, %r48, 4;
	shl.b32 	%r54, %r52, 1;
	xor.b32  	%r55, %r54, %r53;
	xor.b32  	%r56, %r55, %r52;
	xor.b32  	%r57, %r56, %r48;
	add.s32 	%r58, %r18, %r57;
	add.s32 	%r59, %r58, 1449748;
	cvt.u64.u32 	%rd6, %r50;
	mul.wide.u32 	%rd7, %r59, 2097152;
	xor.b64  	%rd8, %rd7, %rd6;
	cvt.rn.f64.u64 	%fd5, %rd8;
	fma.rn.f64 	%fd6, %fd5, 0d3CA0000000000000, 0d3C90000000000000;
	{
	.reg .b32 %temp; 
	mov.b64 	{%temp, %r60}, %fd3;
	}
	{ // callseq 2, 0
	.param .b64 param0;
	st.param.f64 	[param0], %fd3;
	.param .b64 retval0;
	call.uni (retval0), 
	__internal_accurate_pow, 
	(
	param0
	);
	ld.param.f64 	%fd8, [retval0];
	} // callseq 2
	setp.lt.s32 	%p10, %r60, 0;
	neg.f64 	%fd10, %fd8;
	selp.f64 	%fd11, %fd10, %fd8, %p7;
	selp.f64 	%fd12, %fd11, %fd8, %p10;
	setp.eq.f64 	%p11, %fd3, 0d0000000000000000;
	selp.b32 	%r61, %r60, 0, %p7;
	or.b32  	%r62, %r61, 2146435072;
	selp.b32 	%r63, %r62, %r61, %p6;
	mov.b32 	%r64, 0;
	mov.b64 	%fd13, {%r64, %r63};
	selp.f64 	%fd14, %fd13, %fd12, %p11;
	add.f64 	%fd15, %fd3, 0d4000000000000000;
	{
	.reg .b32 %temp; 
	mov.b64 	{%temp, %r65}, %fd15;
	}
	and.b32  	%r66, %r65, 2146435072;
	setp.eq.s32 	%p12, %r66, 2146435072;
	setp.eq.f64 	%p13, %fd3, 0d7FF0000000000000;
	selp.b32 	%r68, %r67, %r5, %p10;
	mov.b64 	%fd16, {%r64, %r68};
	selp.f64 	%fd17, %fd16, %fd14, %p13;
	selp.f64 	%fd18, %fd17, %fd14, %p12;
	setp.eq.f64 	%p14, %fd3, 0d3FF0000000000000;
	selp.f64 	%fd19, 0d3FF0000000000000, %fd18, %p14;
	{
	.reg .b32 %temp; 
	mov.b64 	{%temp, %r69}, %fd6;
	}
	{ // callseq 3, 0
	.param .b64 param0;
	st.param.f64 	[param0], %fd6;
	.param .b64 retval0;
	call.uni (retval0), 
	__internal_accurate_pow, 
	(
	param0
	);
	ld.param.f64 	%fd20, [retval0];
	} // callseq 3
	setp.lt.s32 	%p15, %r69, 0;
	neg.f64 	%fd22, %fd20;
	selp.f64 	%fd23, %fd22, %fd20, %p7;
	selp.f64 	%fd24, %fd23, %fd20, %p15;
	setp.eq.f64 	%p16, %fd6, 0d0000000000000000;
	selp.b32 	%r70, %r69, 0, %p7;
	or.b32  	%r71, %r70, 2146435072;
	selp.b32 	%r72, %r71, %r70, %p6;
	mov.b64 	%fd25, {%r64, %r72};
	selp.f64 	%fd26, %fd25, %fd24, %p16;
	add.f64 	%fd27, %fd6, 0d4000000000000000;
	{
	.reg .b32 %temp; 
	mov.b64 	{%temp, %r73}, %fd27;
	}
	and.b32  	%r74, %r73, 2146435072;
	setp.eq.s32 	%p17, %r74, 2146435072;
	setp.eq.f64 	%p18, %fd6, 0d7FF0000000000000;
	selp.b32 	%r75, %r67, %r5, %p15;
	mov.b64 	%fd28, {%r64, %r75};
	selp.f64 	%fd29, %fd28, %fd26, %p18;
	selp.f64 	%fd30, %fd29, %fd26, %p17;
	setp.eq.f64 	%p19, %fd6, 0d3FF0000000000000;
	selp.f64 	%fd31, 0d3FF0000000000000, %fd30, %p19;
	add.f64 	%fd32, %fd19, %fd31;
	setp.gtu.f64 	%p20, %fd32, 0d3FF0000000000000;
	@%p20 bra 	$L__BB1_4;
	atom.global.add.u32 	%r76, [%rd1], 1;
$L__BB1_4:
	add.s32 	%r77, %r77, %r7;
	setp.lt.s32 	%p21, %r77, 80000;
	@%p21 bra 	$L__BB1_2;
$L__BB1_5:
	ret;

}
.func  (.param .b64 func_retval0) __internal_accurate_pow(
	.param .b64 __internal_accurate_pow_param_0
)
{
	.reg .pred 	%p<8>;
	.reg .b32 	%r<49>;
	.reg .b32 	%f<3>;
	.reg .b64 	%fd<109>;

	ld.param.f64 	%fd10, [__internal_accurate_pow_param_0];
	{
	.reg .b32 %temp; 
	mov.b64 	{%temp, %r46}, %fd10;
	}
	{
	.reg .b32 %temp; 
	mov.b64 	{%r45, %temp}, %fd10;
	}
	shr.u32 	%r47, %r46, 20;
	setp.gt.u32 	%p1, %r46, 1048575;
	@%p1 bra 	$L__BB2_2;
	mul.f64 	%fd11, %fd10, 0d4350000000000000;
	{
	.reg .b32 %temp; 
	mov.b64 	{%temp, %r46}, %fd11;
	}
	{
	.reg .b32 %temp; 
	mov.b64 	{%r45, %temp}, %fd11;
	}
	shr.u32 	%r16, %r46, 20;
	add.s32 	%r47, %r16, -54;
$L__BB2_2:
	add.s32 	%r48, %r47, -1023;
	and.b32  	%r17, %r46, -2146435073;
	or.b32  	%r18, %r17, 1072693248;
	mov.b64 	%fd107, {%r45, %r18};
	setp.lt.u32 	%p2, %r18, 1073127583;
	@%p2 bra 	$L__BB2_4;
	{
	.reg .b32 %temp; 
	mov.b64 	{%r19, %temp}, %fd107;
	}
	{
	.reg .b32 %temp; 
	mov.b64 	{%temp, %r20}, %fd107;
	}
	add.s32 	%r21, %r20, -1048576;
	mov.b64 	%fd107, {%r19, %r21};
	add.s32 	%r48, %r47, -1022;
$L__BB2_4:
	add.f64 	%fd12, %fd107, 0dBFF0000000000000;
	add.f64 	%fd13, %fd107, 0d3FF0000000000000;
	rcp.approx.ftz.f64 	%fd14, %fd13;
	neg.f64 	%fd15, %fd13;
	fma.rn.f64 	%fd16, %fd15, %fd14, 0d3FF0000000000000;
	fma.rn.f64 	%fd17, %fd16, %fd16, %fd16;
	fma.rn.f64 	%fd18, %fd17, %fd14, %fd14;
	mul.f64 	%fd19, %fd12, %fd18;
	fma.rn.f64 	%fd20, %fd12, %fd18, %fd19;
	mul.f64 	%fd21, %fd20, %fd20;
	fma.rn.f64 	%fd22, %fd21, 0d3EB0F5FF7D2CAFE2, 0d3ED0F5D241AD3B5A;
	fma.rn.f64 	%fd23, %fd22, %fd21, 0d3EF3B20A75488A3F;
	fma.rn.f64 	%fd24, %fd23, %fd21, 0d3F1745CDE4FAECD5;
	fma.rn.f64 	%fd25, %fd24, %fd21, 0d3F3C71C7258A578B;
	fma.rn.f64 	%fd26, %fd25, %fd21, 0d3F6249249242B910;
	fma.rn.f64 	%fd27, %fd26, %fd21, 0d3F89999999999DFB;
	sub.f64 	%fd28, %fd12, %fd20;
	add.f64 	%fd29, %fd28, %fd28;
	neg.f64 	%fd30, %fd20;
	fma.rn.f64 	%fd31, %fd30, %fd12, %fd29;
	mul.f64 	%fd32, %fd18, %fd31;
	fma.rn.f64 	%fd33, %fd21, %fd27, 0d3FB5555555555555;
	mov.f64 	%fd34, 0d3FB5555555555555;
	sub.f64 	%fd35, %fd34, %fd33;
	fma.rn.f64 	%fd36, %fd21, %fd27, %fd35;
	add.f64 	%fd37, %fd36, 0dBC46A4CB00B9E7B0;
	add.f64 	%fd38, %fd33, %fd37;
	sub.f64 	%fd39, %fd33, %fd38;
	add.f64 	%fd40, %fd37, %fd39;
	mul.rn.f64 	%fd41, %fd20, %fd20;
	neg.f64 	%fd42, %fd41;
	fma.rn.f64 	%fd43, %fd20, %fd20, %fd42;
	{
	.reg .b32 %temp; 
	mov.b64 	{%r22, %temp}, %fd32;
	}
	{
	.reg .b32 %temp; 
	mov.b64 	{%temp, %r23}, %fd32;
	}
	add.s32 	%r24, %r23, 1048576;
	mov.b64 	%fd44, {%r22, %r24};
	fma.rn.f64 	%fd45, %fd20, %fd44, %fd43;
	mul.rn.f64 	%fd46, %fd41, %fd20;
	neg.f64 	%fd47, %fd46;
	fma.rn.f64 	%fd48, %fd41, %fd20, %fd47;
	fma.rn.f64 	%fd49, %fd41, %fd32, %fd48;
	fma.rn.f64 	%fd50, %fd45, %fd20, %fd49;
	mul.rn.f64 	%fd51, %fd38, %fd46;
	neg.f64 	%fd52, %fd51;
	fma.rn.f64 	%fd53, %fd38, %fd46, %fd52;
	fma.rn.f64 	%fd54, %fd38, %fd50, %fd53;
	fma.rn.f64 	%fd55, %fd40, %fd46, %fd54;
	add.f64 	%fd56, %fd51, %fd55;
	sub.f64 	%fd57, %fd51, %fd56;
	add.f64 	%fd58, %fd55, %fd57;
	add.f64 	%fd59, %fd20, %fd56;
	sub.f64 	%fd60, %fd20, %fd59;
	add.f64 	%fd61, %fd56, %fd60;
	add.f64 	%fd62, %fd58, %fd61;
	add.f64 	%fd63, %fd32, %fd62;
	add.f64 	%fd64, %fd59, %fd63;
	sub.f64 	%fd65, %fd59, %fd64;
	add.f64 	%fd66, %fd63, %fd65;
	xor.b32  	%r25, %r48, -2147483648;
	mov.b32 	%r26, 1127219200;
	mov.b64 	%fd67, {%r25, %r26};
	mov.b32 	%r27, -2147483648;
	mov.b64 	%fd68, {%r27, %r26};
	sub.f64 	%fd69, %fd67, %fd68;
	fma.rn.f64 	%fd70, %fd69, 0d3FE62E42FEFA39EF, %fd64;
	fma.rn.f64 	%fd71, %fd69, 0dBFE62E42FEFA39EF, %fd70;
	sub.f64 	%fd72, %fd71, %fd64;
	sub.f64 	%fd73, %fd66, %fd72;
	fma.rn.f64 	%fd74, %fd69, 0d3C7ABC9E3B39803F, %fd73;
	add.f64 	%fd75, %fd70, %fd74;
	sub.f64 	%fd76, %fd70, %fd75;
	add.f64 	%fd77, %fd74, %fd76;
	mov.f64 	%fd78, 0d4000000000000000;
	{
	.reg .b32 %temp; 
	mov.b64 	{%temp, %r28}, %fd78;
	}
	{
	.reg .b32 %temp; 
	mov.b64 	{%r29, %temp}, %fd78;
	}
	shl.b32 	%r30, %r28, 1;
	setp.gt.u32 	%p3, %r30, -33554433;
	and.b32  	%r31, %r28, -15728641;
	selp.b32 	%r32, %r31, %r28, %p3;
	mov.b64 	%fd79, {%r29, %r32};
	mul.rn.f64 	%fd80, %fd75, %fd79;
	neg.f64 	%fd81, %fd80;
	fma.rn.f64 	%fd82, %fd75, %fd79, %fd81;
	fma.rn.f64 	%fd83, %fd77, %fd79, %fd82;
	add.f64 	%fd4, %fd80, %fd83;
	sub.f64 	%fd84, %fd80, %fd4;
	add.f64 	%fd5, %fd83, %fd84;
	fma.rn.f64 	%fd85, %fd4, 0d3FF71547652B82FE, 0d4338000000000000;
	{
	.reg .b32 %temp; 
	mov.b64 	{%r13, %temp}, %fd85;
	}
	mov.f64 	%fd86, 0dC338000000000000;
	add.rn.f64 	%fd87, %fd85, %fd86;
	fma.rn.f64 	%fd88, %fd87, 0dBFE62E42FEFA39EF, %fd4;
	fma.rn.f64 	%fd89, %fd87, 0dBC7ABC9E3B39803F, %fd88;
	fma.rn.f64 	%fd90, %fd89, 0d3E5ADE1569CE2BDF, 0d3E928AF3FCA213EA;
	fma.rn.f64 	%fd91, %fd90, %fd89, 0d3EC71DEE62401315;
	fma.rn.f64 	%fd92, %fd91, %fd89, 0d3EFA01997C89EB71;
	fma.rn.f64 	%fd93, %fd92, %fd89, 0d3F2A01A014761F65;
	fma.rn.f64 	%fd94, %fd93, %fd89, 0d3F56C16C1852B7AF;
	fma.rn.f64 	%fd95, %fd94, %fd89, 0d3F81111111122322;
	fma.rn.f64 	%fd96, %fd95, %fd89, 0d3FA55555555502A1;
	fma.rn.f64 	%fd97, %fd96, %fd89, 0d3FC5555555555511;
	fma.rn.f64 	%fd98, %fd97, %fd89, 0d3FE000000000000B;
	fma.rn.f64 	%fd99, %fd98, %fd89, 0d3FF0000000000000;
	fma.rn.f64 	%fd100, %fd99, %fd89, 0d3FF0000000000000;
	{
	.reg .b32 %temp; 
	mov.b64 	{%r14, %temp}, %fd100;
	}
	{
	.reg .b32 %temp; 
	mov.b64 	{%temp, %r15}, %fd100;
	}
	shl.b32 	%r33, %r13, 20;
	add.s32 	%r34, %r33, %r15;
	mov.b64 	%fd108, {%r14, %r34};
	{
	.reg .b32 %temp; 
	mov.b64 	{%temp, %r35}, %fd4;
	}
	mov.b32 	%f2, %r35;
	abs.f32 	%f1, %f2;
	setp.lt.f32 	%p4, %f1, 0f4086232B;
	@%p4 bra 	$L__BB2_7;
	setp.lt.f64 	%p5, %fd4, 0d0000000000000000;
	add.f64 	%fd101, %fd4, 0d7FF0000000000000;
	selp.f64 	%fd108, 0d0000000000000000, %fd101, %p5;
	setp.geu.f32 	%p6, %f1, 0f40874800;
	@%p6 bra 	$L__BB2_7;
	shr.u32 	%r36, %r13, 31;
	add.s32 	%r37, %r13, %r36;
	shr.s32 	%r38, %r37, 1;
	shl.b32 	%r39, %r38, 20;
	add.s32 	%r40, %r15, %r39;
	mov.b64 	%fd102, {%r14, %r40};
	sub.s32 	%r41, %r13, %r38;
	shl.b32 	%r42, %r41, 20;
	add.s32 	%r43, %r42, 1072693248;
	mov.b32 	%r44, 0;
	mov.b64 	%fd103, {%r44, %r43};
	mul.f64 	%fd108, %fd103, %fd102;
$L__BB2_7:
	abs.f64 	%fd104, %fd108;
	setp.eq.f64 	%p7, %fd104, 0d7FF0000000000000;
	fma.rn.f64 	%fd105, %fd108, %fd5, %fd108;
	selp.f64 	%fd106, %fd108, %fd105, %p7;
	st.param.f64 	[func_retval0], %fd106;
	ret;

}


// ===== COMPILED SASS (sm_100) =====

	.target	sm_100

	.elftype	@"ET_EXEC"


//--------------------- .note.nv.tkinfo           --------------------------
	.section	.note.nv.tkinfo,"",@"SHT_NOTE"
	.sectionflags	@"SHF_NOTE_NV_TKINFO"
	.tkinfo
        /*0018*/ 	.word	0x00000002
        /*0030*/ 	.string	""
        /*0030*/ 	.string	"ptxas"
        /*0030*/ 	.string	"Cuda compilation tools, release 13.0, V13.0.88"
        /*0030*/ 	.string	"Build cuda_13.0.r13.0/compiler.36424714_0"
        /*0030*/ 	.string	"-arch sm_100 -m 64 "



//--------------------- .note.nv.cuinfo           --------------------------
	.section	.note.nv.cuinfo,"",@"SHT_NOTE"
	.sectionflags	@"SHF_NOTE_NV_CUINFO"
        /*0018*/ 	.short	0x0002
        /*001a*/ 	.short	0x0064
        /*001c*/ 	.short	0x0082
	.zero		2


//--------------------- .nv.info                  --------------------------
	.section	.nv.info,"",@"SHT_CUDA_INFO"
	.align	4


	//----- nvinfo : EIATTR_REGCOUNT
	.align		4
        /*0000*/ 	.byte	0x04, 0x2f
        /*0002*/ 	.short	(.L_10 - .L_9)
	.align		4
.L_9:
        /*0004*/ 	.word	index@(_Z15kernelOptimizedPi)
        /*0008*/ 	.word	0x0000001e


	//----- nvinfo : EIATTR_FRAME_SIZE
	.align		4
.L_10:
        /*000c*/ 	.byte	0x04, 0x11
        /*000e*/ 	.short	(.L_12 - .L_11)
	.align		4
.L_11:
        /*0010*/ 	.word	index@($_Z15kernelOptimizedPi$__internal_accurate_pow)
        /*0014*/ 	.word	0x00000000


	//----- nvinfo : EIATTR_FRAME_SIZE
	.align		4
.L_12:
        /*0018*/ 	.byte	0x04, 0x11
        /*001a*/ 	.short	(.L_14 - .L_13)
	.align		4
.L_13:
        /*001c*/ 	.word	index@(_Z15kernelOptimizedPi)
        /*0020*/ 	.word	0x00000000


	//----- nvinfo : EIATTR_REGCOUNT
	.align		4
.L_14:
        /*0024*/ 	.byte	0x04, 0x2f
        /*0026*/ 	.short	(.L_16 - .L_15)
	.align		4
.L_15:
        /*0028*/ 	.word	index@(_Z17kernelUnoptimizedPi)
        /*002c*/ 	.word	0x0000001e


	//----- nvinfo : EIATTR_FRAME_SIZE
	.align		4
.L_16:
        /*0030*/ 	.byte	0x04, 0x11
        /*0032*/ 	.short	(.L_18 - .L_17)
	.align		4
.L_17:
        /*0034*/ 	.word	index@($_Z17kernelUnoptimizedPi$__internal_accurate_pow)
        /*0038*/ 	.word	0x00000000


	//----- nvinfo : EIATTR_FRAME_SIZE
	.align		4
.L_18:
        /*003c*/ 	.byte	0x04, 0x11
        /*003e*/ 	.short	(.L_20 - .L_19)
	.align		4
.L_19:
        /*0040*/ 	.word	index@(_Z17kernelUnoptimizedPi)
        /*0044*/ 	.word	0x00000000


	//----- nvinfo : EIATTR_MIN_STACK_SIZE
	.align		4
.L_20:
        /*0048*/ 	.byte	0x04, 0x12
        /*004a*/ 	.short	(.L_22 - .L_21)
	.align		4
.L_21:
        /*004c*/ 	.word	index@(_Z17kernelUnoptimizedPi)
        /*0050*/ 	.word	0x00000000


	//----- nvinfo : EIATTR_MIN_STACK_SIZE
	.align		4
.L_22:
        /*0054*/ 	.byte	0x04, 0x12
        /*0056*/ 	.short	(.L_24 - .L_23)
	.align		4
.L_23:
        /*0058*/ 	.word	index@(_Z15kernelOptimizedPi)
        /*005c*/ 	.word	0x00000000
.L_24:


//--------------------- .nv.compat                --------------------------
	.section	.nv.compat,"",@"SHT_CUDA_COMPAT_INFO"
	.align	4
        /*0000*/ 	.byte	0x02, 0x09, 0x00, 0x00, 0x02, 0x02, 0x01, 0x00, 0x02, 0x05, 0x05, 0x00, 0x03, 0x07, 0x01, 0x01
        /*0010*/ 	.byte	0x02, 0x03, 0x00, 0x00, 0x02, 0x06, 0x01, 0x00, 0x04, 0x0b, 0x08, 0x00, 0x01, 0x00, 0x00, 0x00
        /*0020*/ 	.byte	0x00, 0x00, 0x00, 0x00


//--------------------- .nv.info._Z17kernelUnoptimizedPi --------------------------
	.section	.nv.info._Z17kernelUnoptimizedPi,"",@"SHT_CUDA_INFO"
	.sectionflags	@""
	.align	4


	//----- nvinfo : EIATTR_CUDA_API_VERSION
	.align		4
        /*0000*/ 	.byte	0x04, 0x37
        /*0002*/ 	.short	(.L_26 - .L_25)
.L_25:
        /*0004*/ 	.word	0x00000082


	//----- nvinfo : EIATTR_KPARAM_INFO
	.align		4
.L_26:
        /*0008*/ 	.byte	0x04, 0x17
        /*000a*/ 	.short	(.L_28 - .L_27)
.L_27:
        /*000c*/ 	.word	0x00000000
        /*0010*/ 	.short	0x0000
        /*0012*/ 	.short	0x0000
        /*0014*/ 	.byte	0x00, 0xf5, 0x21, 0x00


	//----- nvinfo : EIATTR_SPARSE_MMA_MASK
	.align		4
.L_28:
        /*0018*/ 	.byte	0x03, 0x50
        /*001a*/ 	.short	0x0000


	//----- nvinfo : EIATTR_MAXREG_COUNT
	.align		4
        /*001c*/ 	.byte	0x03, 0x1b
        /*001e*/ 	.short	0x00ff


	//----- nvinfo : EIATTR_MERCURY_ISA_VERSION
	.align		4
        /*0020*/ 	.byte	0x03, 0x5f
        /*0022*/ 	.short	0x0101


	//----- nvinfo : EIATTR_INT_WARP_WIDE_INSTR_OFFSETS
	.align		4
        /*0024*/ 	.byte	0x04, 0x31
        /*0026*/ 	.short	(.L_30 - .L_29)


	//   ....[0]....
.L_29:
        /*0028*/ 	.word	0x000006a0


	//----- nvinfo : EIATTR_VRC_CTA_INIT_COUNT
	.align		4
.L_30:
        /*002c*/ 	.byte	0x02, 0x4a
	.zero		1
	.zero		1


	//----- nvinfo : EIATTR_EXIT_INSTR_OFFSETS
	.align		4
        /*0030*/ 	.byte	0x04, 0x1c
        /*0032*/ 	.short	(.L_32 - .L_31)


	//   ....[0]....
.L_31:
        /*0034*/ 	.word	0x00000060


	//   ....[1]....
        /*0038*/ 	.word	0x00000710


	//----- nvinfo : EIATTR_CRS_STACK_SIZE
	.align		4
.L_32:
        /*003c*/ 	.byte	0x04, 0x1e
        /*003e*/ 	.short	(.L_34 - .L_33)
.L_33:
        /*0040*/ 	.word	0x00000000


	//----- nvinfo : EIATTR_CBANK_PARAM_SIZE
	.align		4
.L_34:
        /*0044*/ 	.byte	0x03, 0x19
        /*0046*/ 	.short	0x0008


	//----- nvinfo : EIATTR_PARAM_CBANK
	.align		4
        /*0048*/ 	.byte	0x04, 0x0a
        /*004a*/ 	.short	(.L_36 - .L_35)
	.align		4
.L_35:
        /*004c*/ 	.word	index@(.nv.constant0._Z17kernelUnoptimizedPi)
        /*0050*/ 	.short	0x0380
        /*0052*/ 	.short	0x0008


	//----- nvinfo : EIATTR_SW_WAR
	.align		4
.L_36:
        /*0054*/ 	.byte	0x04, 0x36
        /*0056*/ 	.short	(.L_38 - .L_37)
.L_37:
        /*0058*/ 	.word	0x00000008
.L_38:


//--------------------- .nv.info._Z15kernelOptimizedPi --------------------------
	.section	.nv.info._Z15kernelOptimizedPi,"",@"SHT_CUDA_INFO"
	.sectionflags	@""
	.align	4


	//----- nvinfo : EIATTR_CUDA_API_VERSION
	.align		4
        /*0000*/ 	.byte	0x04, 0x37
        /*0002*/ 	.short	(.L_40 - .L_39)
.L_39:
        /*0004*/ 	.word	0x00000082


	//----- nvinfo : EIATTR_KPARAM_INFO
	.align		4
.L_40:
        /*0008*/ 	.byte	0x04, 0x17
        /*000a*/ 	.short	(.L_42 - .L_41)
.L_41:
        /*000c*/ 	.word	0x00000000
        /*0010*/ 	.short	0x0000
        /*0012*/ 	.short	0x0000
        /*0014*/ 	.byte	0x00, 0xf5, 0x21, 0x00


	//----- nvinfo : EIATTR_SPARSE_MMA_MASK
	.align		4
.L_42:
        /*0018*/ 	.byte	0x03, 0x50
        /*001a*/ 	.short	0x0000


	//----- nvinfo : EIATTR_MAXREG_COUNT
	.align		4
        /*001c*/ 	.byte	0x03, 0x1b
        /*001e*/ 	.short	0x00ff


	//----- nvinfo : EIATTR_MERCURY_ISA_VERSION
	.align		4
        /*0020*/ 	.byte	0x03, 0x5f
        /*0022*/ 	.short	0x0101


	//----- nvinfo : EIATTR_INT_WARP_WIDE_INSTR_OFFSETS
	.align		4
        /*0024*/ 	.byte	0x04, 0x31
        /*0026*/ 	.short	(.L_44 - .L_43)


	//   ....[0]....
.L_43:
        /*0028*/ 	.word	0x000006a0


	//----- nvinfo : EIATTR_VRC_CTA_INIT_COUNT
	.align		4
.L_44:
        /*002c*/ 	.byte	0x02, 0x4a
	.zero		1
	.zero		1


	//----- nvinfo : EIATTR_EXIT_INSTR_OFFSETS
	.align		4
        /*0030*/ 	.byte	0x04, 0x1c
        /*0032*/ 	.short	(.L_46 - .L_45)


	//   ....[0]....
.L_45:
        /*0034*/ 	.word	0x00000060


	//   ....[1]....
        /*0038*/ 	.word	0x00000710


	//----- nvinfo : EIATTR_CRS_STACK_SIZE
	.align		4
.L_46:
        /*003c*/ 	.byte	0x04, 0x1e
        /*003e*/ 	.short	(.L_48 - .L_47)
.L_47:
        /*0040*/ 	.word	0x00000000


	//----- nvinfo : EIATTR_CBANK_PARAM_SIZE
	.align		4
.L_48:
        /*0044*/ 	.byte	0x03, 0x19
        /*0046*/ 	.short	0x0008


	//----- nvinfo : EIATTR_PARAM_CBANK
	.align		4
        /*0048*/ 	.byte	0x04, 0x0a
        /*004a*/ 	.short	(.L_50 - .L_49)
	.align		4
.L_49:
        /*004c*/ 	.word	index@(.nv.constant0._Z15kernelOptimizedPi)
        /*0050*/ 	.short	0x0380
        /*0052*/ 	.short	0x0008


	//----- nvinfo : EIATTR_SW_WAR
	.align		4
.L_50:
        /*0054*/ 	.byte	0x04, 0x36
        /*0056*/ 	.short	(.L_52 - .L_51)
.L_51:
        /*0058*/ 	.word	0x00000008
.L_52:


//--------------------- .nv.callgraph             --------------------------
	.section	.nv.callgraph,"",@"SHT_CUDA_CALLGRAPH"
	.align	4
	.sectionentsize	8
	.align		4
        /*0000*/ 	.word	0x00000000
	.align		4
        /*0004*/ 	.word	0xffffffff
	.align		4
        /*0008*/ 	.word	0x00000000
	.align		4
        /*000c*/ 	.word	0xfffffffe
	.align		4
        /*0010*/ 	.word	0x00000000
	.align		4
        /*0014*/ 	.word	0xfffffffd
	.align		4
        /*0018*/ 	.word	0x00000000
	.align		4
        /*001c*/ 	.word	0xfffffffc


//--------------------- .nv.constant4             --------------------------
	.section	.nv.constant4,"a",@progbits
	.align	8
	.align		8
.nv.constant4:
        /*0000*/ 	.dword	precalc_xorwow_matrix
	.align		8
        /*0008*/ 	.dword	precalc_xorwow_offset_matrix
	.align		8
        /*0010*/ 	.dword	mrg32k3aM1
	.align		8
        /*0018*/ 	.dword	mrg32k3aM2
	.align		8
        /*0020*/ 	.dword	mrg32k3aM1SubSeq
	.align		8
        /*0028*/ 	.dword	mrg32k3aM2SubSeq
	.align		8
        /*0030*/ 	.dword	mrg32k3aM1Seq
	.align		8
        /*0038*/ 	.dword	mrg32k3aM2Seq


//--------------------- .nv.constant3             --------------------------
	.section	.nv.constant3,"a",@progbits
	.align	8
.nv.constant3:
	.type		__cr_lgamma_table,@object
	.size		__cr_lgamma_table,(.L_8 - __cr_lgamma_table)
__cr_lgamma_table:
        /*0000*/ 	.byte	0x00, 0x00, 0x00, 0x00, 0x00, 0x00, 0x00, 0x00, 0x00, 0x00, 0x00, 0x00, 0x00, 0x00, 0x00, 0x00
        /*0010*/ 	.byte	0xef, 0x39, 0xfa, 0xfe, 0x42, 0x2e, 0xe6, 0x3f, 0x02, 0x20, 0x2a, 0xfa, 0x0b, 0xab, 0xfc, 0x3f
        /*0020*/ 	.byte	0xf9, 0x2c, 0x92, 0x7c, 0xa7, 0x6c, 0x09, 0x40, 0xc9, 0x79, 0x44, 0x3c, 0x64, 0x26, 0x13, 0x40
        /*0030*/ 	.byte	0xca, 0x01, 0xcf, 0x3a, 0x27, 0x51, 0x1a, 0x40, 0x30, 0xcc, 0x2d, 0xf3, 0xe1, 0x0c, 0x21, 0x40
        /*0040*/ 	.byte	0x0d, 0xb7, 0xfc, 0x82, 0x8e, 0x35, 0x25, 0x40
.L_8:


//--------------------- .text._Z17kernelUnoptimizedPi --------------------------
	.section	.text._Z17kernelUnoptimizedPi,"ax",@progbits
	.align	128
        .global         _Z17kernelUnoptimizedPi
        .type           _Z17kernelUnoptimizedPi,@function
        .size           _Z17kernelUnoptimizedPi,(.L_x_14 - _Z17kernelUnoptimizedPi)
        .other          _Z17kernelUnoptimizedPi,@"STO_CUDA_ENTRY STV_DEFAULT"
_Z17kernelUnoptimizedPi:
.text._Z17kernelUnoptimizedPi:
[----:B------:R-:W-:Y:S01]  /*0000*/  LDC R1, c[0x0][0x37c] ;  /* 0x0000df00ff017b82 */ /* 0x000fe20000000800 */
[----:B------:R-:W0:Y:S07]  /*0010*/  S2R R2, SR_TID.X ;  /* 0x0000000000027919 */ /* 0x000e2e0000002100 */
[----:B------:R-:W0:Y:S08]  /*0020*/  S2UR UR4, SR_CTAID.X ;  /* 0x00000000000479c3 */ /* 0x000e300000002500 */
[----:B------:R-:W0:Y:S02]  /*0030*/  LDC R3, c[0x0][0x360] ;  /* 0x0000d800ff037b82 */ /* 0x000e240000000800 */
[----:B0-----:R-:W-:-:S05]  /*0040*/  IMAD R2, R3, UR4, R2 ;  /* 0x0000000403027c24 */ /* 0x001fca000f8e0202 */
[----:B------:R-:W-:-:S13]  /*0050*/  ISETP.GT.AND P0, PT, R2, 0x1387f, PT ;  /* 0x0001387f0200780c */ /* 0x000fda0003f04270 */
[----:B------:R-:W-:Y:S05]  /*0060*/  @P0 EXIT ;  /* 0x000000000000094d */ /* 0x000fea0003800000 */
[----:B------:R-:W0:Y:S01]  /*0070*/  LDCU UR4, c[0x0][0x370] ;  /* 0x00006e00ff0477ac */ /* 0x000e220008000800 */
[----:B------:R-:W1:Y:S01]  /*0080*/  LDCU.64 UR6, c[0x0][0x358] ;  /* 0x00006b00ff0677ac */ /* 0x000e620008000a00 */
[----:B0-----:R-:W-:-:S07]  /*0090*/  IMAD R3, R3, UR4, RZ ;  /* 0x0000000403037c24 */ /* 0x001fce000f8e02ff */
.L_x_4:
[C---:B------:R-:W-:Y:S01]  /*00a0*/  LOP3.LUT R0, R2.reuse, 0xaad26b49, RZ, 0x3c, !PT ;  /* 0xaad26b4902007812 */ /* 0x040fe200078e3cff */
[----:B------:R-:W-:Y:S01]  /*00b0*/  IMAD.MOV.U32 R10, RZ, RZ, -0x266e14b1 ;  /* 0xd991eb4fff0a7424 */ /* 0x000fe200078e00ff */
[----:B------:R-:W-:Y:S01]  /*00c0*/  ISETP.GT.AND P0, PT, R2, -0x1, PT ;  /* 0xffffffff0200780c */ /* 0x000fe20003f04270 */
[----:B------:R-:W-:Y:S01]  /*00d0*/  IMAD.IADD R2, R3, 0x1, R2 ;  /* 0x0000000103027824 */ /* 0x000fe200078e0202 */
[----:B------:R-:W-:Y:S05]  /*00e0*/  YIELD ;  /* 0x0000000000007946 */ /* 0x000fea0003800000 */
[----:B------:R-:W-:Y:S01]  /*00f0*/  IMAD R0, R0, 0x4182bed5, RZ ;  /* 0x4182bed500007824 */ /* 0x000fe200078e02ff */
[----:B------:R-:W-:Y:S03]  /*0100*/  BSSY.RECONVERGENT B0, `(.L_x_0) ;  /* 0x0000035000007945 */ /* 0x000fe60003800200 */
[----:B0-----:R-:W-:-:S02]  /*0110*/  VIADD R4, R0, 0x75bcd15 ;  /* 0x075bcd1500047836 */ /* 0x001fc40000000000 */
[----:B------:R-:W-:-:S03]  /*0120*/  VIADD R5, R0, 0x583f19 ;  /* 0x00583f1900057836 */ /* 0x000fc60000000000 */
[----:B------:R-:W-:Y:S01]  /*0130*/  SHF.R.U32.HI R7, RZ, 0x2, R4 ;  /* 0x00000002ff077819 */ /* 0x000fe20000011604 */
[----:B------:R-:W-:-:S03]  /*0140*/  IMAD.SHL.U32 R6, R5, 0x10, RZ ;  /* 0x0000001005067824 */ /* 0x000fc600078e00ff */
[----:B------:R-:W-:Y:S02]  /*0150*/  LOP3.LUT R7, R7, R4, RZ, 0x3c, !PT ;  /* 0x0000000407077212 */ /* 0x000fe400078e3cff */
[----:B------:R-:W-:-:S03]  /*0160*/  LOP3.LUT R4, R0, 0x159a55e5, RZ, 0x3c, !PT ;  /* 0x159a55e500047812 */ /* 0x000fc600078e3cff */
[----:B------:R-:W-:Y:S01]  /*0170*/  IMAD.SHL.U32 R8, R7, 0x2, RZ ;  /* 0x0000000207087824 */ /* 0x000fe200078e00ff */
[----:B------:R-:W-:-:S04]  /*0180*/  SHF.R.U32.HI R9, RZ, 0x2, R4 ;  /* 0x00000002ff097819 */ /* 0x000fc80000011604 */
[----:B------:R-:W-:Y:S02]  /*0190*/  LOP3.LUT R6, R5, R6, R8, 0x96, !PT ;  /* 0x0000000605067212 */ /* 0x000fe400078e9608 */
[----:B------:R-:W-:Y:S01]  /*01a0*/  SEL R5, R10, 0x8bf16996, P0 ;  /* 0x8bf169960a057807 */ /* 0x000fe20000000000 */
[----:B------:R-:W-:Y:S01]  /*01b0*/  IMAD.MOV.U32 R10, RZ, RZ, 0x0 ;  /* 0x00000000ff0a7424 */ /* 0x000fe200078e00ff */
[--C-:B------:R-:W-:Y:S02]  /*01c0*/  LOP3.LUT R9, R9, 0x159a55e5, R0.reuse, 0x96, !PT ;  /* 0x159a55e509097812 */ /* 0x100fe400078e9600 */
[----:B------:R-:W-:Y:S01]  /*01d0*/  LOP3.LUT R7, R6, R7, RZ, 0x3c, !PT ;  /* 0x0000000706077212 */ /* 0x000fe200078e3cff */
[C---:B------:R-:W-:Y:S01]  /*01e0*/  VIADD R4, R5.reuse, 0x1f123bb5 ;  /* 0x1f123bb505047836 */ /* 0x040fe20000000000 */
[----:B------:R-:W-:Y:S01]  /*01f0*/  IADD3 R0, PT, PT, R5, 0x64f0c9, R0 ;  /* 0x0064f0c905007810 */ /* 0x000fe20007ffe000 */
[----:B------:R-:W-:Y:S01]  /*0200*/  IMAD.SHL.U32 R8, R9, 0x2, RZ ;  /* 0x0000000209087824 */ /* 0x000fe200078e00ff */
[----:B------:R-:W-:Y:S01]  /*0210*/  ISETP.GE.AND P0, PT, R2, 0x13880, PT ;  /* 0x000138800200780c */ /* 0x000fe20003f06270 */
[----:B------:R-:W-:Y:S01]  /*0220*/  IMAD.SHL.U32 R6, R7, 0x10, RZ ;  /* 0x0000001007067824 */ /* 0x000fe200078e00ff */
[----:B------:R-:W-:-:S04]  /*0230*/  SHF.R.U32.HI R11, RZ, 0x2, R4 ;  /* 0x00000002ff0b7819 */ /* 0x000fc80000011604 */
[----:B------:R-:W-:Y:S02]  /*0240*/  LOP3.LUT R6, R9, R8, R6, 0x96, !PT ;  /* 0x0000000809067212 */ /* 0x000fe400078e9606 */
[----:B------:R-:W-:Y:S02]  /*0250*/  LOP3.LUT R11, R11, R4, RZ, 0x3c, !PT ;  /* 0x000000040b0b7212 */ /* 0x000fe400078e3cff */
[----:B------:R-:W-:Y:S02]  /*0260*/  LOP3.LUT R9, R6, R7, RZ, 0x3c, !PT ;  /* 0x0000000706097212 */ /* 0x000fe400078e3cff */
[----:B------:R-:W-:Y:S01]  /*0270*/  LOP3.LUT R4, R5, 0x5491333, RZ, 0x3c, !PT ;  /* 0x0549133305047812 */ /* 0x000fe200078e3cff */
[----:B------:R-:W-:Y:S01]  /*0280*/  IMAD.SHL.U32 R8, R11, 0x2, RZ ;  /* 0x000000020b087824 */ /* 0x000fe200078e00ff */
[----:B------:R-:W-:Y:S01]  /*0290*/  IADD3 R7, PT, PT, R0, 0x587c5, R7 ;  /* 0x000587c500077810 */ /* 0x000fe20007ffe007 */
[----:B------:R-:W-:Y:S01]  /*02a0*/  IMAD.SHL.U32 R6, R9, 0x10, RZ ;  /* 0x0000001009067824 */ /* 0x000fe200078e00ff */
[----:B------:R-:W-:-:S04]  /*02b0*/  SHF.R.U32.HI R4, RZ, 0x2, R4 ;  /* 0x00000002ff047819 */ /* 0x000fc80000011604 */
[----:B------:R-:W-:Y:S02]  /*02c0*/  LOP3.LUT R6, R11, R8, R6, 0x96, !PT ;  /* 0x000000080b067212 */ /* 0x000fe400078e9606 */
[----:B------:R-:W-:Y:S02]  /*02d0*/  LOP3.LUT R8, R4, 0x5491333, R5, 0x96, !PT ;  /* 0x0549133304087812 */ /* 0x000fe400078e9605 */
[----:B------:R-:W-:Y:S02]  /*02e0*/  LOP3.LUT R11, R6, R9, RZ, 0x3c, !PT ;  /* 0x00000009060b7212 */ /* 0x000fe400078e3cff */
[----:B------:R-:W-:Y:S01]  /*02f0*/  IADD3 R4, PT, PT, R0, 0xb0f8a, R9 ;  /* 0x000b0f8a00047810 */ /* 0x000fe20007ffe009 */
[----:B------:R-:W-:Y:S02]  /*0300*/  IMAD.SHL.U32 R6, R8, 0x2, RZ ;  /* 0x0000000208067824 */ /* 0x000fe400078e00ff */
[----:B------:R-:W-:-:S05]  /*0310*/  IMAD.SHL.U32 R5, R11, 0x10, RZ ;  /* 0x000000100b057824 */ /* 0x000fca00078e00ff */
[----:B------:R-:W-:Y:S01]  /*0320*/  LOP3.LUT R6, R8, R6, R5, 0x96, !PT ;  /* 0x0000000608067212 */ /* 0x000fe200078e9605 */
[----:B------:R-:W-:-:S03]  /*0330*/  IMAD.WIDE.U32 R4, R4, 0x200000, RZ ;  /* 0x0020000004047825 */ /* 0x000fc600078e00ff */
[----:B------:R-:W-:Y:S02]  /*0340*/  LOP3.LUT R9, R6, R11, RZ, 0x3c, !PT ;  /* 0x0000000b06097212 */ /* 0x000fe400078e3cff */
[----:B------:R-:W-:Y:S01]  /*0350*/  LOP3.LUT R6, R4, R7, RZ, 0x3c, !PT ;  /* 0x0000000704067212 */ /* 0x000fe200078e3cff */
[----:B------:R-:W-:Y:S01]  /*0360*/  IMAD.MOV.U32 R7, RZ, RZ, R5 ;  /* 0x000000ffff077224 */ /* 0x000fe200078e0005 */
[C---:B------:R-:W-:Y:S02]  /*0370*/  IADD3 R4, PT, PT, R0.reuse, 0x161f14, R9 ;  /* 0x00161f1400047810 */ /* 0x040fe40007ffe009 */
[----:B------:R-:W-:Y:S01]  /*0380*/  IADD3 R9, PT, PT, R0, 0x10974f, R11 ;  /* 0x0010974f00097810 */ /* 0x000fe20007ffe00b */
[----:B------:R-:W0:Y:S01]  /*0390*/  I2F.F64.U64 R24, R6 ;  /* 0x0000000600187312 */ /* 0x000e220000301800 */
[----:B------:R-:W-:Y:S01]  /*03a0*/  IMAD.MOV.U32 R11, RZ, RZ, 0x3ca00000 ;  /* 0x3ca00000ff0b7424 */ /* 0x000fe200078e00ff */
[----:B------:R-:W-:Y:S01]  /*03b0*/  MOV R0, 0x450 ;  /* 0x0000045000007802 */ /* 0x000fe20000000f00 */
[----:B------:R-:W-:-:S03]  /*03c0*/  IMAD.WIDE.U32 R4, R4, 0x200000, RZ ;  /* 0x0020000004047825 */ /* 0x000fc600078e00ff */
[----:B------:R-:W-:Y:S01]  /*03d0*/  LOP3.LUT R8, R4, R9, RZ, 0x3c, !PT ;  /* 0x0000000904087212 */ /* 0x000fe200078e3cff */
[----:B------:R-:W-:-:S04]  /*03e0*/  IMAD.MOV.U32 R9, RZ, RZ, R5 ;  /* 0x000000ffff097224 */ /* 0x000fc800078e0005 */
[----:B------:R-:W2:Y:S01]  /*03f0*/  I2F.F64.U64 R4, R8 ;  /* 0x0000000800047312 */ /* 0x000ea20000301800 */
[----:B0-----:R-:W-:-:S10]  /*0400*/  DFMA R24, R24, R10, 5.5511151231257827021e-17 ;  /* 0x3c9000001818742b */ /* 0x001fd4000000000a */
[----:B------:R-:W-:Y:S02]  /*0410*/  IMAD.MOV.U32 R26, RZ, RZ, R24 ;  /* 0x000000ffff1a7224 */ /* 0x000fe400078e0018 */
[----:B------:R-:W-:Y:S01]  /*0420*/  IMAD.MOV.U32 R27, RZ, RZ, R25 ;  /* 0x000000ffff1b7224 */ /* 0x000fe200078e0019 */
[----:B--2---:R-:W-:-:S11]  /*0430*/  DFMA R4, R4, R10, 5.5511151231257827021e-17 ;  /* 0x3c9000000404742b */ /* 0x004fd6000000000a */
[----:B-1----:R-:W-:Y:S05]  /*0440*/  CALL.REL.NOINC `($_Z17kernelUnoptimizedPi$__internal_accurate_pow) ;  /* 0x0000000000b47944 */ /* 0x002fea0003c00000 */
[----:B------:R-:W-:Y:S05]  /*0450*/  BSYNC.RECONVERGENT B0 ;  /* 0x0000000000007941 */ /* 0x000fea0003800200 */
.L_x_0:
[C---:B------:R-:W-:Y:S01]  /*0460*/  DADD R6, R24.reuse, 2 ;  /* 0x4000000018067429 */ /* 0x040fe20000000000 */
[----:B------:R-:W-:Y:S01]  /*0470*/  BSSY.RECONVERGENT B0, `(.L_x_1) ;  /* 0x0000010000007945 */ /* 0x000fe20003800200 */
[C---:B------:R-:W-:Y:S01]  /*0480*/  DSETP.NEU.AND P3, PT, R24.reuse, RZ, PT ;  /* 0x000000ff1800722a */ /* 0x040fe20003f6d000 */
[----:B------:R-:W-:Y:S01]  /*0490*/  IMAD.MOV.U32 R26, RZ, RZ, R4 ;  /* 0x000000ffff1a7224 */ /* 0x000fe200078e0004 */
[----:B------:R-:W-:Y:S01]  /*04a0*/  DSETP.NEU.AND P1, PT, R24, +INF , PT ;  /* 0x7ff000001800742a */ /* 0x000fe20003f2d000 */
[----:B------:R-:W-:Y:S01]  /*04b0*/  IMAD.MOV.U32 R27, RZ, RZ, R5 ;  /* 0x000000ffff1b7224 */ /* 0x000fe200078e0005 */
[----:B------:R-:W-:Y:S02]  /*04c0*/  MOV R0, 0x570 ;  /* 0x0000057000007802 */ /* 0x000fe40000000f00 */
[----:B------:R-:W-:Y:S02]  /*04d0*/  FSEL R8, R8, RZ, P3 ;  /* 0x000000ff08087208 */ /* 0x000fe40001800000 */
[----:B------:R-:W-:-:S02]  /*04e0*/  LOP3.LUT R6, R7, 0x7ff00000, RZ, 0xc0, !PT ;  /* 0x7ff0000007067812 */ /* 0x000fc400078ec0ff */
[----:B------:R-:W-:Y:S01]  /*04f0*/  FSEL R12, R12, RZ, P3 ;  /* 0x000000ff0c0c7208 */ /* 0x000fe20001800000 */
[----:B------:R-:W-:Y:S01]  /*0500*/  DSETP.NEU.AND P3, PT, R24, 1, PT ;  /* 0x3ff000001800742a */ /* 0x000fe20003f6d000 */
[----:B------:R-:W-:-:S13]  /*0510*/  ISETP.NE.AND P2, PT, R6, 0x7ff00000, PT ;  /* 0x7ff000000600780c */ /* 0x000fda0003f45270 */
[----:B------:R-:W-:Y:S02]  /*0520*/  @!P2 FSEL R8, R8, RZ, P1 ;  /* 0x000000ff0808a208 */ /* 0x000fe40000800000 */
[----:B------:R-:W-:Y:S02]  /*0530*/  @!P2 FSEL R12, R12, +QNAN , P1 ;  /* 0x7ff000000c0ca808 */ /* 0x000fe40000800000 */
[----:B------:R-:W-:Y:S02]  /*0540*/  FSEL R24, R8, RZ, P3 ;  /* 0x000000ff08187208 */ /* 0x000fe40001800000 */
[----:B------:R-:W-:-:S07]  /*0550*/  FSEL R25, R12, 1.875, P3 ;  /* 0x3ff000000c197808 */ /* 0x000fce0001800000 */
[----:B------:R-:W-:Y:S05]  /*0560*/  CALL.REL.NOINC `($_Z17kernelUnoptimizedPi$__internal_accurate_pow) ;  /* 0x00000000006c7944 */ /* 0x000fea0003c00000 */
[----:B------:R-:W-:Y:S05]  /*0570*/  BSYNC.RECONVERGENT B0 ;  /* 0x0000000000007941 */ /* 0x000fea0003800200 */
.L_x_1:
[C---:B------:R-:W-:Y:S01]  /*0580*/  DADD R6, R4.reuse, 2 ;  /* 0x4000000004067429 */ /* 0x040fe20000000000 */
[----:B------:R-:W-:Y:S01]  /*0590*/  BSSY.RECONVERGENT B0, `(.L_x_2) ;  /* 0x0000016000007945 */ /* 0x000fe20003800200 */
[C---:B------:R-:W-:Y:S02]  /*05a0*/  DSETP.NEU.AND P3, PT, R4.reuse, RZ, PT ;  /* 0x000000ff0400722a */ /* 0x040fe40003f6d000 */
[----:B------:R-:W-:-:S04]  /*05b0*/  DSETP.NEU.AND P1, PT, R4, +INF , PT ;  /* 0x7ff000000400742a */ /* 0x000fc80003f2d000 */
[----:B------:R-:W-:Y:S02]  /*05c0*/  FSEL R8, R8, RZ, P3 ;  /* 0x000000ff08087208 */ /* 0x000fe40001800000 */
[----:B------:R-:W-:Y:S02]  /*05d0*/  LOP3.LUT R6, R7, 0x7ff00000, RZ, 0xc0, !PT ;  /* 0x7ff0000007067812 */ /* 0x000fe400078ec0ff */
[----:B------:R-:W-:Y:S01]  /*05e0*/  FSEL R12, R12, RZ, P3 ;  /* 0x000000ff0c0c7208 */ /* 0x000fe20001800000 */
[----:B------:R-:W-:Y:S01]  /*05f0*/  DSETP.NEU.AND P3, PT, R4, 1, PT ;  /* 0x3ff000000400742a */ /* 0x000fe20003f6d000 */
[----:B------:R-:W-:-:S13]  /*0600*/  ISETP.NE.AND P2, PT, R6, 0x7ff00000, PT ;  /* 0x7ff000000600780c */ /* 0x000fda0003f45270 */
[----:B------:R-:W-:Y:S02]  /*0610*/  @!P2 FSEL R8, R8, RZ, P1 ;  /* 0x000000ff0808a208 */ /* 0x000fe40000800000 */
[----:B------:R-:W-:Y:S02]  /*0620*/  @!P2 FSEL R12, R12, +QNAN , P1 ;  /* 0x7ff000000c0ca808 */ /* 0x000fe40000800000 */
[----:B------:R-:W-:Y:S02]  /*0630*/  FSEL R4, R8, RZ, P3 ;  /* 0x000000ff08047208 */ /* 0x000fe40001800000 */
[----:B------:R-:W-:-:S06]  /*0640*/  FSEL R5, R12, 1.875, P3 ;  /* 0x3ff000000c057808 */ /* 0x000fcc0001800000 */
[----:B------:R-:W-:-:S08]  /*0650*/  DADD R24, R24, R4 ;  /* 0x0000000018187229 */ /* 0x000fd00000000004 */
[----:B------:R-:W-:-:S14]  /*0660*/  DSETP.GTU.AND P1, PT, R24, 1, PT ;  /* 0x3ff000001800742a */ /* 0x000fdc0003f2c000 */
[----:B------:R-:W-:Y:S05]  /*0670*/  @P1 BRA `(.L_x_3) ;  /* 0x00000000001c1947 */ /* 0x000fea0003800000 */
[----:B------:R-:W0:Y:S01]  /*0680*/  S2R R0, SR_LANEID ;  /* 0x0000000000007919 */ /* 0x000e220000000000 */
[----:B------:R-:W1:Y:S01]  /*0690*/  LDC.64 R4, c[0x0][0x380] ;  /* 0x0000e000ff047b82 */ /* 0x000e620000000a00 */
[----:B------:R-:W-:Y:S02]  /*06a0*/  VOTEU.ANY UR4, UPT, PT ;  /* 0x0000000000047886 */ /* 0x000fe400038e0100 */
[----:B------:R-:W-:Y:S02]  /*06b0*/  UFLO.U32 UR5, UR4 ;  /* 0x00000004000572bd */ /* 0x000fe400080e0000 */
[----:B------:R-:W1:Y:S04]  /*06c0*/  POPC R7, UR4 ;  /* 0x0000000400077d09 */ /* 0x000e680008000000 */
[----:B0-----:R-:W-:-:S13]  /*06d0*/  ISETP.EQ.U32.AND P1, PT, R0, UR5, PT ;  /* 0x0000000500007c0c */ /* 0x001fda000bf22070 */
[----:B-1----:R0:W-:Y:S02]  /*06e0*/  @P1 REDG.E.ADD.STRONG.GPU desc[UR6][R4.64], R7 ;  /* 0x000000070400198e */ /* 0x0021e4000c12e106 */
.L_x_3:
[----:B------:R-:W-:Y:S05]  /*06f0*/  BSYNC.RECONVERGENT B0 ;  /* 0x0000000000007941 */ /* 0x000fea0003800200 */
.L_x_2:
[----:B------:R-:W-:Y:S05]  /*0700*/  @!P0 BRA `(.L_x_4) ;  /* 0xfffffff800648947 */ /* 0x000fea000383ffff */
[----:B------:R-:W-:Y:S05]  /*0710*/  EXIT ;  /* 0x000000000000794d */ /* 0x000fea0003800000 */
        .type           $_Z17kernelUnoptimizedPi$__internal_accurate_pow,@function
        .size           $_Z17kernelUnoptimizedPi$__internal_accurate_pow,(.L_x_14 - $_Z17kernelUnoptimizedPi$__internal_accurate_pow)
$_Z17kernelUnoptimizedPi$__internal_accurate_pow:
[----:B------:R-:W-:Y:S01]  /*0720*/  ISETP.GT.U32.AND P1, PT, R27, 0xfffff, PT ;  /* 0x000fffff1b00780c */ /* 0x000fe20003f24070 */
[----:B------:R-:W-:Y:S01]  /*0730*/  IMAD.MOV.U32 R8, RZ, RZ, R27 ;  /* 0x000000ffff087224 */ /* 0x000fe200078e001b */
[----:B------:R-:W-:Y:S01]  /*0740*/  UMOV UR4, 0x7d2cafe2 ;  /* 0x7d2cafe200047882 */ /* 0x000fe20000000000 */
[----:B------:R-:W-:Y:S01]  /*0750*/  IMAD.MOV.U32 R10, RZ, RZ, R26 ;  /* 0x000000ffff0a7224 */ /* 0x000fe200078e001a */
[----:B------:R-:W-:Y:S01]  /*0760*/  UMOV UR5, 0x3eb0f5ff ;  /* 0x3eb0f5ff00057882 */ /* 0x000fe20000000000 */
[----:B------:R-:W-:Y:S01]  /*0770*/  IMAD.MOV.U32 R12, RZ, RZ, RZ ;  /* 0x000000ffff0c7224 */ /* 0x000fe200078e00ff */
[----:B------:R-:W-:Y:S01]  /*0780*/  UMOV UR8, 0x3b39803f ;  /* 0x3b39803f00087882 */ /* 0x000fe20000000000 */
[----:B------:R-:W-:Y:S01]  /*0790*/  IMAD.MOV.U32 R16, RZ, RZ, 0x41ad3b5a ;  /* 0x41ad3b5aff107424 */ /* 0x000fe200078e00ff */
[----:B------:R-:W-:Y:S01]  /*07a0*/  UMOV UR9, 0x3c7abc9e ;  /* 0x3c7abc9e00097882 */ /* 0x000fe20000000000 */
[----:B------:R-:W-:-:S04]  /*07b0*/  IMAD.MOV.U32 R17, RZ, RZ, 0x3ed0f5d2 ;  /* 0x3ed0f5d2ff117424 */ /* 0x000fc800078e00ff */
[----:B------:R-:W-:-:S10]  /*07c0*/  @!P1 DMUL R6, R26, 1.80143985094819840000e+16 ;  /* 0x435000001a069828 */ /* 0x000fd40000000000 */
[----:B------:R-:W-:Y:S02]  /*07d0*/  @!P1 IMAD.MOV.U32 R8, RZ, RZ, R7 ;  /* 0x000000ffff089224 */ /* 0x000fe400078e0007 */
[----:B------:R-:W-:-:S03]  /*07e0*/  @!P1 IMAD.MOV.U32 R10, RZ, RZ, R6 ;  /* 0x000000ffff0a9224 */ /* 0x000fc600078e0006 */
[----:B------:R-:W-:-:S04]  /*07f0*/  LOP3.LUT R8, R8, 0x800fffff, RZ, 0xc0, !PT ;  /* 0x800fffff08087812 */ /* 0x000fc800078ec0ff */
[----:B------:R-:W-:-:S04]  /*0800*/  LOP3.LUT R11, R8, 0x3ff00000, RZ, 0xfc, !PT ;  /* 0x3ff00000080b7812 */ /* 0x000fc800078efcff */
[----:B------:R-:W-:-:S13]  /*0810*/  ISETP.GE.U32.AND P2, PT, R11, 0x3ff6a09f, PT ;  /* 0x3ff6a09f0b00780c */ /* 0x000fda0003f46070 */
[----:B------:R-:W-:-:S04]  /*0820*/  @P2 VIADD R9, R11, 0xfff00000 ;  /* 0xfff000000b092836 */ /* 0x000fc80000000000 */
[----:B------:R-:W-:-:S06]  /*0830*/  @P2 IMAD.MOV.U32 R11, RZ, RZ, R9 ;  /* 0x000000ffff0b2224 */ /* 0x000fcc00078e0009 */
[C---:B------:R-:W-:Y:S02]  /*0840*/  DADD R14, R10.reuse, 1 ;  /* 0x3ff000000a0e7429 */ /* 0x040fe40000000000 */
[----:B------:R-:W-:-:S04]  /*0850*/  DADD R10, R10, -1 ;  /* 0xbff000000a0a7429 */ /* 0x000fc80000000000 */
[----:B------:R-:W0:Y:S02]  /*0860*/  MUFU.RCP64H R13, R15 ;  /* 0x0000000f000d7308 */ /* 0x000e240000001800 */
[----:B0-----:R-:W-:-:S08]  /*0870*/  DFMA R8, -R14, R12, 1 ;  /* 0x3ff000000e08742b */ /* 0x001fd0000000010c */
[----:B------:R-:W-:-:S08]  /*0880*/  DFMA R8, R8, R8, R8 ;  /* 0x000000080808722b */ /* 0x000fd00000000008 */
[----:B------:R-:W-:-:S08]  /*0890*/  DFMA R12, R12, R8, R12 ;  /* 0x000000080c0c722b */ /* 0x000fd0000000000c */
[----:B------:R-:W-:-:S08]  /*08a0*/  DMUL R8, R10, R12 ;  /* 0x0000000c0a087228 */ /* 0x000fd00000000000 */
[----:B------:R-:W-:-:S08]  /*08b0*/  DFMA R8, R10, R12, R8 ;  /* 0x0000000c0a08722b */ /* 0x000fd00000000008 */
[----:B------:R-:W-:-:S08]  /*08c0*/  DMUL R20, R8, R8 ;  /* 0x0000000808147228 */ /* 0x000fd00000000000 */
[----:B------:R-:W-:Y:S01]  /*08d0*/  DFMA R14, R20, UR4, R16 ;  /* 0x00000004140e7c2b */ /* 0x000fe20008000010 */
[----:B------:R-:W-:Y:S01]  /*08e0*/  UMOV UR4, 0x75488a3f ;  /* 0x75488a3f00047882 */ /* 0x000fe20000000000 */
[----:B------:R-:W-:-:S06]  /*08f0*/  UMOV UR5, 0x3ef3b20a ;  /* 0x3ef3b20a00057882 */ /* 0x000fcc0000000000 */
[----:B------:R-:W-:Y:S01]  /*0900*/  DFMA R14, R20, R14, UR4 ;  /* 0x00000004140e7e2b */ /* 0x000fe2000800000e */
[----:B------:R-:W-:Y:S01]  /*0910*/  UMOV UR4, 0xe4faecd5 ;  /* 0xe4faecd500047882 */ /* 0x000fe20000000000 */
[----:B------:R-:W-:-:S06]  /*0920*/  UMOV UR5, 0x3f1745cd ;  /* 0x3f1745cd00057882 */ /* 0x000fcc0000000000 */
[----:B------:R-:W-:Y:S01]  /*0930*/  DFMA R14, R20, R14, UR4 ;  /* 0x00000004140e7e2b */ /* 0x000fe2000800000e */
[----:B------:R-:W-:Y:S01]  /*0940*/  UMOV UR4, 0x258a578b ;  /* 0x258a578b00047882 */ /* 0x000fe20000000000 */
[----:B------:R-:W-:-:S06]  /*0950*/  UMOV UR5, 0x3f3c71c7 ;  /* 0x3f3c71c700057882 */ /* 0x000fcc0000000000 */
[----:B------:R-:W-:Y:S01]  /*0960*/  DFMA R16, R20, R14, UR4 ;  /* 0x0000000414107e2b */ /* 0x000fe2000800000e */
[----:B------:R-:W-:Y:S01]  /*0970*/  UMOV UR4, 0x9242b910 ;  /* 0x9242b91000047882 */ /* 0x000fe20000000000 */
[----:B------:R-:W-:Y:S01]  /*0980*/  UMOV UR5, 0x3f624924 ;  /* 0x3f62492400057882 */ /* 0x000fe20000000000 */
[----:B------:R-:W-:-:S05]  /*0990*/  DADD R14, R10, -R8 ;  /* 0x000000000a0e7229 */ /* 0x000fca0000000808 */
[----:B------:R-:W-:Y:S01]  /*09a0*/  DFMA R16, R20, R16, UR4 ;  /* 0x0000000414107e2b */ /* 0x000fe20008000010 */
[----:B------:R-:W-:Y:S01]  /*09b0*/  UMOV UR4, 0x99999dfb ;  /* 0x99999dfb00047882 */ /* 0x000fe20000000000 */
[----:B------:R-:W-:Y:S01]  /*09c0*/  UMOV UR5, 0x3f899999 ;  /* 0x3f89999900057882 */ /* 0x000fe20000000000 */
[----:B------:R-:W-:-:S05]  /*09d0*/  DADD R14, R14, R14 ;  /* 0x000000000e0e7229 */ /* 0x000fca000000000e */
[----:B------:R-:W-:Y:S01]  /*09e0*/  DFMA R16, R20, R16, UR4 ;  /* 0x0000000414107e2b */ /* 0x000fe20008000010 */
[----:B------:R-:W-:Y:S01]  /*09f0*/  UMOV UR4, 0x55555555 ;  /* 0x5555555500047882 */ /* 0x000fe20000000000 */
[----:B------:R-:W-:Y:S01]  /*0a00*/  UMOV UR5, 0x3fb55555 ;  /* 0x3fb5555500057882 */ /* 0x000fe20000000000 */
[----:B------:R-:W-:-:S05]  /*0a10*/  DFMA R14, R10, -R8, R14 ;  /* 0x800000080a0e722b */ /* 0x000fca000000000e */
[----:B------:R-:W-:-:S03]  /*0a20*/  DFMA R10, R20, R16, UR4 ;  /* 0x00000004140a7e2b */ /* 0x000fc60008000010 */
[----:B------:R-:W-:Y:S02]  /*0a30*/  DMUL R12, R12, R14 ;  /* 0x0000000e0c0c7228 */ /* 0x000fe40000000000 */
[----:B------:R-:W-:-:S03]  /*0a40*/  DMUL R14, R8, R8 ;  /* 0x00000008080e7228 */ /* 0x000fc60000000000 */
[----:B------:R-:W-:Y:S01]  /*0a50*/  DADD R18, -R10, UR4 ;  /* 0x000000040a127e29 */ /* 0x000fe20008000100 */
[----:B------:R-:W-:Y:S01]  /*0a60*/  UMOV UR4, 0xb9e7b0 ;  /* 0x00b9e7b000047882 */ /* 0x000fe20000000000 */
[----:B------:R-:W-:-:S03]  /*0a70*/  UMOV UR5, 0x3c46a4cb ;  /* 0x3c46a4cb00057882 */ /* 0x000fc60000000000 */
[----:B------:R-:W-:-:S03]  /*0a80*/  DFMA R22, R8, R8, -R14 ;  /* 0x000000080816722b */ /* 0x000fc6000000080e */
[----:B------:R-:W-:Y:S02]  /*0a90*/  DFMA R16, R20, R16, R18 ;  /* 0x000000101410722b */ /* 0x000fe40000000012 */
[----:B------:R-:W-:Y:S01]  /*0aa0*/  DMUL R18, R8, R14 ;  /* 0x0000000e08127228 */ /* 0x000fe20000000000 */
[----:B------:R-:W-:Y:S02]  /*0ab0*/  VIADD R21, R13, 0x100000 ;  /* 0x001000000d157836 */ /* 0x000fe40000000000 */
[----:B------:R-:W-:-:S03]  /*0ac0*/  IMAD.MOV.U32 R20, RZ, RZ, R12 ;  /* 0x000000ffff147224 */ /* 0x000fc600078e000c */
[----:B------:R-:W-:Y:S01]  /*0ad0*/  DADD R16, R16, -UR4 ;  /* 0x8000000410107e29 */ /* 0x000fe20008000000 */
[----:B------:R-:W-:Y:S01]  /*0ae0*/  UMOV UR4, 0x80000000 ;  /* 0x8000000000047882 */ /* 0x000fe20000000000 */
[----:B------:R-:W-:Y:S01]  /*0af0*/  UMOV UR5, 0x43300000 ;  /* 0x4330000000057882 */ /* 0x000fe20000000000 */
[C---:B------:R-:W-:Y:S02]  /*0b00*/  DFMA R20, R8.reuse, R20, R22 ;  /* 0x000000140814722b */ /* 0x040fe40000000016 */
[----:B------:R-:W-:-:S08]  /*0b10*/  DFMA R22, R8, R14, -R18 ;  /* 0x0000000e0816722b */ /* 0x000fd00000000812 */
[----:B------:R-:W-:Y:S02]  /*0b20*/  DFMA R22, R12, R14, R22 ;  /* 0x0000000e0c16722b */ /* 0x000fe40000000016 */
[----:B------:R-:W-:-:S06]  /*0b30*/  DADD R14, R10, R16 ;  /* 0x000000000a0e7229 */ /* 0x000fcc0000000010 */
[----:B------:R-:W-:Y:S02]  /*0b40*/  DFMA R20, R8, R20, R22 ;  /* 0x000000140814722b */ /* 0x000fe40000000016 */
[----:B------:R-:W-:Y:S02]  /*0b50*/  DADD R22, R10, -R14 ;  /* 0x000000000a167229 */ /* 0x000fe4000000080e */
[----:B------:R-:W-:-:S06]  /*0b60*/  DMUL R10, R14, R18 ;  /* 0x000000120e0a7228 */ /* 0x000fcc0000000000 */
[----:B------:R-:W-:Y:S02]  /*0b70*/  DADD R22, R16, R22 ;  /* 0x0000000010167229 */ /* 0x000fe40000000016 */
[----:B------:R-:W-:-:S08]  /*0b80*/  DFMA R16, R14, R18, -R10 ;  /* 0x000000120e10722b */ /* 0x000fd0000000080a */
[----:B------:R-:W-:-:S08]  /*0b90*/  DFMA R16, R14, R20, R16 ;  /* 0x000000140e10722b */ /* 0x000fd00000000010 */
[----:B------:R-:W-:-:S08]  /*0ba0*/  DFMA R22, R22, R18, R16 ;  /* 0x000000121616722b */ /* 0x000fd00000000010 */
[----:B------:R-:W-:-:S08]  /*0bb0*/  DADD R16, R10, R22 ;  /* 0x000000000a107229 */ /* 0x000fd00000000016 */
[--C-:B------:R-:W-:Y:S02]  /*0bc0*/  DADD R14, R8, R16.reuse ;  /* 0x00000000080e7229 */ /* 0x100fe40000000010 */
[----:B------:R-:W-:-:S06]  /*0bd0*/  DADD R10, R10, -R16 ;  /* 0x000000000a0a7229 */ /* 0x000fcc0000000810 */
[----:B------:R-:W-:Y:S02]  /*0be0*/  DADD R8, R8, -R14 ;  /* 0x0000000008087229 */ /* 0x000fe4000000080e */
[----:B------:R-:W-:-:S06]  /*0bf0*/  DADD R10, R22, R10 ;  /* 0x00000000160a7229 */ /* 0x000fcc000000000a */
[----:B------:R-:W-:Y:S01]  /*0c00*/  DADD R8, R16, R8 ;  /* 0x0000000010087229 */ /* 0x000fe20000000008 */
[----:B------:R-:W-:Y:S02]  /*0c10*/  SHF.R.U32.HI R16, RZ, 0x14, R27 ;  /* 0x00000014ff107819 */ /* 0x000fe4000001161b */
[----:B------:R-:W-:-:S05]  /*0c20*/  @!P1 LEA.HI R16, R7, 0xffffffca, RZ, 0xc ;  /* 0xffffffca07109811 */ /* 0x000fca00078f60ff */
[----:B------:R-:W-:Y:S01]  /*0c30*/  DADD R8, R10, R8 ;  /* 0x000000000a087229 */ /* 0x000fe20000000008 */
[C---:B------:R-:W-:Y:S02]  /*0c40*/  VIADD R6, R16.reuse, 0xfffffc01 ;  /* 0xfffffc0110067836 */ /* 0x040fe40000000000 */
[----:B------:R-:W-:-:S05]  /*0c50*/  @P2 VIADD R6, R16, 0xfffffc02 ;  /* 0xfffffc0210062836 */ /* 0x000fca0000000000 */
[----:B------:R-:W-:Y:S01]  /*0c60*/  DADD R12, R12, R8 ;  /* 0x000000000c0c7229 */ /* 0x000fe20000000008 */
[----:B------:R-:W-:Y:S01]  /*0c70*/  LOP3.LUT R8, R6, 0x80000000, RZ, 0x3c, !PT ;  /* 0x8000000006087812 */ /* 0x000fe200078e3cff */
[----:B------:R-:W-:-:S06]  /*0c80*/  IMAD.MOV.U32 R9, RZ, RZ, 0x43300000 ;  /* 0x43300000ff097424 */ /* 0x000fcc00078e00ff */
[----:B------:R-:W-:Y:S02]  /*0c90*/  DADD R10, R14, R12 ;  /* 0x000000000e0a7229 */ /* 0x000fe4000000000c */
[----:B------:R-:W-:Y:S01]  /*0ca0*/  DADD R8, R8, -UR4 ;  /* 0x8000000408087e29 */ /* 0x000fe20008000000 */
[----:B------:R-:W-:Y:S01]  /*0cb0*/  UMOV UR4, 0xfefa39ef ;  /* 0xfefa39ef00047882 */ /* 0x000fe20000000000 */
[----:B------:R-:W-:-:S04]  /*0cc0*/  UMOV UR5, 0x3fe62e42 ;  /* 0x3fe62e4200057882 */ /* 0x000fc80000000000 */
[--C-:B------:R-:W-:Y:S02]  /*0cd0*/  DADD R14, R14, -R10.reuse ;  /* 0x000000000e0e7229 */ /* 0x100fe4000000080a */
[----:B------:R-:W-:-:S06]  /*0ce0*/  DFMA R6, R8, UR4, R10 ;  /* 0x0000000408067c2b */ /* 0x000fcc000800000a */
[----:B------:R-:W-:Y:S02]  /*0cf0*/  DADD R14, R12, R14 ;  /* 0x000000000c0e7229 */ /* 0x000fe4000000000e */
[----:B------:R-:W-:-:S08]  /*0d00*/  DFMA R16, R8, -UR4, R6 ;  /* 0x8000000408107c2b */ /* 0x000fd00008000006 */
[----:B------:R-:W-:-:S08]  /*0d10*/  DADD R16, -R10, R16 ;  /* 0x000000000a107229 */ /* 0x000fd00000000110 */
[----:B------:R-:W-:-:S08]  /*0d20*/  DADD R14, R14, -R16 ;  /* 0x000000000e0e7229 */ /* 0x000fd00000000810 */
[----:B------:R-:W-:-:S08]  /*0d30*/  DFMA R14, R8, UR8, R14 ;  /* 0x00000008080e7c2b */ /* 0x000fd0000800000e */
[----:B------:R-:W-:-:S08]  /*0d40*/  DADD R8, R6, R14 ;  /* 0x0000000006087229 */ /* 0x000fd0000000000e */
[----:B------:R-:W-:Y:S02]  /*0d50*/  DADD R10, R6, -R8 ;  /* 0x00000000060a7229 */ /* 0x000fe40000000808 */
[----:B------:R-:W-:-:S06]  /*0d60*/  DMUL R6, R8, 2 ;  /* 0x4000000008067828 */ /* 0x000fcc0000000000 */
[----:B------:R-:W-:Y:S02]  /*0d70*/  DADD R10, R14, R10 ;  /* 0x000000000e0a7229 */ /* 0x000fe4000000000a */
[----:B------:R-:W-:-:S08]  /*0d80*/  DFMA R12, R8, 2, -R6 ;  /* 0x40000000080c782b */ /* 0x000fd00000000806 */
[----:B------:R-:W-:Y:S01]  /*0d90*/  DFMA R12, R10, 2, R12 ;  /* 0x400000000a0c782b */ /* 0x000fe2000000000c */
[----:B------:R-:W-:Y:S02]  /*0da0*/  IMAD.MOV.U32 R10, RZ, RZ, 0x652b82fe ;  /* 0x652b82feff0a7424 */ /* 0x000fe400078e00ff */
[----:B------:R-:W-:-:S05]  /*0db0*/  IMAD.MOV.U32 R11, RZ, RZ, 0x3ff71547 ;  /* 0x3ff71547ff0b7424 */ /* 0x000fca00078e00ff */
[----:B------:R-:W-:-:S08]  /*0dc0*/  DADD R8, R6, R12 ;  /* 0x0000000006087229 */ /* 0x000fd0000000000c */
[----:B------:R-:W-:Y:S02]  /*0dd0*/  DFMA R10, R8, R10, 6.75539944105574400000e+15 ;  /* 0x43380000080a742b */ /* 0x000fe4000000000a */
[----:B------:R-:W-:Y:S01]  /*0de0*/  FSETP.GEU.AND P1, PT, |R9|, 4.1917929649353027344, PT ;  /* 0x4086232b0900780b */ /* 0x000fe20003f2e200 */
[----:B------:R-:W-:-:S05]  /*0df0*/  DADD R6, R6, -R8 ;  /* 0x0000000006067229 */ /* 0x000fca0000000808 */
[----:B------:R-:W-:-:S03]  /*0e00*/  DADD R14, R10, -6.75539944105574400000e+15 ;  /* 0xc33800000a0e7429 */ /* 0x000fc60000000000 */
[----:B------:R-:W-:-:S05]  /*0e10*/  DADD R12, R12, R6 ;  /* 0x000000000c0c7229 */ /* 0x000fca0000000006 */
[----:B------:R-:W-:Y:S01]  /*0e20*/  DFMA R16, R14, -UR4, R8 ;  /* 0x800000040e107c2b */ /* 0x000fe20008000008 */
[----:B------:R-:W-:Y:S01]  /*0e30*/  UMOV UR4, 0x3b39803f ;  /* 0x3b39803f00047882 */ /* 0x000fe20000000000 */
[----:B------:R-:W-:-:S06]  /*0e40*/  UMOV UR5, 0x3c7abc9e ;  /* 0x3c7abc9e00057882 */ /* 0x000fcc0000000000 */
[----:B------:R-:W-:Y:S01]  /*0e50*/  DFMA R14, R14, -UR4, R16 ;  /* 0x800000040e0e7c2b */ /* 0x000fe20008000010 */
[----:B------:R-:W-:Y:S01]  /*0e60*/  UMOV UR4, 0x69ce2bdf ;  /* 0x69ce2bdf00047882 */ /* 0x000fe20000000000 */
[----:B------:R-:W-:Y:S01]  /*0e70*/  IMAD.MOV.U32 R16, RZ, RZ, -0x35dec16 ;  /* 0xfca213eaff107424 */ /* 0x000fe200078e00ff */
[----:B------:R-:W-:Y:S01]  /*0e80*/  UMOV UR5, 0x3e5ade15 ;  /* 0x3e5ade1500057882 */ /* 0x000fe20000000000 */
[----:B------:R-:W-:-:S06]  /*0e90*/  IMAD.MOV.U32 R17, RZ, RZ, 0x3e928af3 ;  /* 0x3e928af3ff117424 */ /* 0x000fcc00078e00ff */
        /* <DEDUP_REMOVED lines=24> */
[----:B------:R-:W-:-:S08]  /*1020*/  DFMA R16, R14, R16, UR4 ;  /* 0x000000040e107e2b */ /* 0x000fd00008000010 */
[----:B------:R-:W-:-:S08]  /*1030*/  DFMA R16, R14, R16, 1 ;  /* 0x3ff000000e10742b */ /* 0x000fd00000000010 */
[----:B------:R-:W-:-:S10]  /*1040*/  DFMA R14, R14, R16, 1 ;  /* 0x3ff000000e0e742b */ /* 0x000fd40000000010 */
[----:B------:R-:W-:Y:S02]  /*1050*/  IMAD R7, R10, 0x100000, R15 ;  /* 0x001000000a077824 */ /* 0x000fe400078e020f */
[----:B------:R-:W-:Y:S01]  /*1060*/  IMAD.MOV.U32 R6, RZ, RZ, R14 ;  /* 0x000000ffff067224 */ /* 0x000fe200078e000e */
[----:B------:R-:W-:Y:S06]  /*1070*/  @!P1 BRA `(.L_x_5) ;  /* 0x0000000000309947 */ /* 0x000fec0003800000 */
[----:B------:R-:W-:Y:S01]  /*1080*/  FSETP.GEU.AND P2, PT, |R9|, 4.2275390625, PT ;  /* 0x408748000900780b */ /* 0x000fe20003f4e200 */
[C---:B------:R-:W-:Y:S02]  /*1090*/  DADD R16, R8.reuse, +INF ;  /* 0x7ff0000008107429 */ /* 0x040fe40000000000 */
[----:B------:R-:W-:-:S08]  /*10a0*/  DSETP.GEU.AND P1, PT, R8, RZ, PT ;  /* 0x000000ff0800722a */ /* 0x000fd00003f2e000 */
[----:B------:R-:W-:Y:S02]  /*10b0*/  FSEL R7, R17, RZ, P1 ;  /* 0x000000ff11077208 */ /* 0x000fe40000800000 */
[----:B------:R-:W-:-:S04]  /*10c0*/  @!P2 LEA.HI R6, R10, R10, RZ, 0x1 ;  /* 0x0000000a0a06a211 */ /* 0x000fc800078f08ff */
[----:B------:R-:W-:Y:S02]  /*10d0*/  @!P2 SHF.R.S32.HI R9, RZ, 0x1, R6 ;  /* 0x00000001ff09a819 */ /* 0x000fe40000011406 */
[----:B------:R-:W-:-:S03]  /*10e0*/  FSEL R6, R16, RZ, P1 ;  /* 0x000000ff10067208 */ /* 0x000fc60000800000 */
[----:B------:R-:W-:Y:S02]  /*10f0*/  @!P2 IMAD.IADD R8, R10, 0x1, -R9 ;  /* 0x000000010a08a824 */ /* 0x000fe400078e0a09 */
[----:B------:R-:W-:-:S03]  /*1100*/  @!P2 IMAD R15, R9, 0x100000, R15 ;  /* 0x00100000090fa824 */ /* 0x000fc600078e020f */
[----:B------:R-:W-:Y:S01]  /*1110*/  @!P2 LEA R9, R8, 0x3ff00000, 0x14 ;  /* 0x3ff000000809a811 */ /* 0x000fe200078ea0ff */
[----:B------:R-:W-:-:S06]  /*1120*/  @!P2 IMAD.MOV.U32 R8, RZ, RZ, RZ ;  /* 0x000000ffff08a224 */ /* 0x000fcc00078e00ff */
[----:B------:R-:W-:-:S11]  /*1130*/  @!P2 DMUL R6, R14, R8 ;  /* 0x000000080e06a228 */ /* 0x000fd60000000000 */
.L_x_5:
[----:B------:R-:W-:Y:S02]  /*1140*/  DFMA R12, R12, R6, R6 ;  /* 0x000000060c0c722b */ /* 0x000fe40000000006 */
[----:B------:R-:W-:-:S08]  /*1150*/  DSETP.NEU.AND P1, PT, |R6|, +INF , PT ;  /* 0x7ff000000600742a */ /* 0x000fd00003f2d200 */
[----:B------:R-:W-:Y:S01]  /*1160*/  FSEL R8, R6, R12, !P1 ;  /* 0x0000000c06087208 */ /* 0x000fe20004800000 */
[----:B------:R-:W-:Y:S01]  /*1170*/  IMAD.MOV.U32 R6, RZ, RZ, R0 ;  /* 0x000000ffff067224 */ /* 0x000fe200078e0000 */
[----:B------:R-:W-:Y:S01]  /*1180*/  FSEL R12, R7, R13, !P1 ;  /* 0x0000000d070c7208 */ /* 0x000fe20004800000 */
[----:B------:R-:W-:-:S04]  /*1190*/  IMAD.MOV.U32 R7, RZ, RZ, 0x0 ;  /* 0x00000000ff077424 */ /* 0x000fc800078e00ff */
[----:B------:R-:W-:Y:S05]  /*11a0*/  RET.REL.NODEC R6 `(_Z17kernelUnoptimizedPi) ;  /* 0xffffffec06947950 */ /* 0x000fea0003c3ffff */
.L_x_6:
[----:B------:R-:W-:-:S00]  /*11b0*/  BRA `(.L_x_6) ;  /* 0xfffffffc00fc7947 */ /* 0x000fc0000383ffff */
[----:B------:R-:W-:-:S00]  /*11c0*/  NOP ;  /* 0x0000000000007918 */ /* 0x000fc00000000000 */
        /* <DEDUP_REMOVED lines=11> */
.L_x_14:


//--------------------- .text._Z15kernelOptimizedPi --------------------------
	.section	.text._Z15kernelOptimizedPi,"ax",@progbits
	.align	128
        .global         _Z15kernelOptimizedPi
        .type           _Z15kernelOptimizedPi,@function
        .size           _Z15kernelOptimizedPi,(.L_x_15 - _Z15kernelOptimizedPi)
        .other          _Z15kernelOptimizedPi,@"STO_CUDA_ENTRY STV_DEFAULT"
_Z15kernelOptimizedPi:
.text._Z15kernelOptimizedPi:
        /* <DEDUP_REMOVED lines=10> */
.L_x_11:
        /* <DEDUP_REMOVED lines=58> */
[----:B-1----:R-:W-:Y:S05]  /*0440*/  CALL.REL.NOINC `($_Z15kernelOptimizedPi$__internal_accurate_pow) ;  /* 0x0000000000b47944 */ /* 0x002fea0003c00000 */
[----:B------:R-:W-:Y:S05]  /*0450*/  BSYNC.RECONVERGENT B0 ;  /* 0x0000000000007941 */ /* 0x000fea0003800200 */
.L_x_7:
        /* <DEDUP_REMOVED lines=16> */
[----:B------:R-:W-:Y:S05]  /*0560*/  CALL.REL.NOINC `($_Z15kernelOptimizedPi$__internal_accurate_pow) ;  /* 0x00000000006c7944 */ /* 0x000fea0003c00000 */
[----:B------:R-:W-:Y:S05]  /*0570*/  BSYNC.RECONVERGENT B0 ;  /* 0x0000000000007941 */ /* 0x000fea0003800200 */
.L_x_8:
        /* <DEDUP_REMOVED lines=14> */
[----:B------:R-:W-:-:S14]  /*0660*/  DSETP.GT.AND P1, PT, R24, 1, PT ;  /* 0x3ff000001800742a */ /* 0x000fdc0003f24000 */
[----:B------:R-:W-:Y:S05]  /*0670*/  @!P1 BRA `(.L_x_10) ;  /* 0x00000000001c9947 */ /* 0x000fea0003800000 */
[----:B------:R-:W0:Y:S01]  /*0680*/  S2R R0, SR_LANEID ;  /* 0x0000000000007919 */ /* 0x000e220000000000 */
[----:B------:R-:W1:Y:S01]  /*0690*/  LDC.64 R4, c[0x0][0x380] ;  /* 0x0000e000ff047b82 */ /* 0x000e620000000a00 */
[----:B------:R-:W-:Y:S02]  /*06a0*/  VOTEU.ANY UR4, UPT, PT ;  /* 0x0000000000047886 */ /* 0x000fe400038e0100 */
[----:B------:R-:W-:Y:S02]  /*06b0*/  UFLO.U32 UR5, UR4 ;  /* 0x00000004000572bd */ /* 0x000fe400080e0000 */
[----:B------:R-:W1:Y:S04]  /*06c0*/  POPC R7, UR4 ;  /* 0x0000000400077d09 */ /* 0x000e680008000000 */
[----:B0-----:R-:W-:-:S13]  /*06d0*/  ISETP.EQ.U32.AND P1, PT, R0, UR5, PT ;  /* 0x0000000500007c0c */ /* 0x001fda000bf22070 */
[----:B-1----:R0:W-:Y:S02]  /*06e0*/  @P1 REDG.E.ADD.STRONG.GPU desc[UR6][R4.64], R7 ;  /* 0x000000070400198e */ /* 0x0021e4000c12e106 */
.L_x_10:
[----:B------:R-:W-:Y:S05]  /*06f0*/  BSYNC.RECONVERGENT B0 ;  /* 0x0000000000007941 */ /* 0x000fea0003800200 */
.L_x_9:
[----:B------:R-:W-:Y:S05]  /*0700*/  @!P0 BRA `(.L_x_11) ;  /* 0xfffffff800648947 */ /* 0x000fea000383ffff */
[----:B------:R-:W-:Y:S05]  /*0710*/  EXIT ;  /* 0x000000000000794d */ /* 0x000fea0003800000 */
        .type           $_Z15kernelOptimizedPi$__internal_accurate_pow,@function
        .size           $_Z15kernelOptimizedPi$__internal_accurate_pow,(.L_x_15 - $_Z15kernelOptimizedPi$__internal_accurate_pow)
$_Z15kernelOptimizedPi$__internal_accurate_pow:
        /* <DEDUP_REMOVED lines=162> */
.L_x_12:
[----:B------:R-:W-:Y:S02]  /*1140*/  DFMA R12, R12, R6, R6 ;  /* 0x000000060c0c722b */ /* 0x000fe40000000006 */
[----:B------:R-:W-:-:S08]  /*1150*/  DSETP.NEU.AND P1, PT, |R6|, +INF , PT ;  /* 0x7ff000000600742a */ /* 0x000fd00003f2d200 */
[----:B------:R-:W-:Y:S01]  /*1160*/  FSEL R8, R6, R12, !P1 ;  /* 0x0000000c06087208 */ /* 0x000fe20004800000 */
[----:B------:R-:W-:Y:S01]  /*1170*/  IMAD.MOV.U32 R6, RZ, RZ, R0 ;  /* 0x000000ffff067224 */ /* 0x000fe200078e0000 */
[----:B------:R-:W-:Y:S01]  /*1180*/  FSEL R12, R7, R13, !P1 ;  /* 0x0000000d070c7208 */ /* 0x000fe20004800000 */
[----:B------:R-:W-:-:S04]  /*1190*/  IMAD.MOV.U32 R7, RZ, RZ, 0x0 ;  /* 0x00000000ff077424 */ /* 0x000fc800078e00ff */
[----:B------:R-:W-:Y:S05]  /*11a0*/  RET.REL.NODEC R6 `(_Z15kernelOptimizedPi) ;  /* 0xffffffec06947950 */ /* 0x000fea0003c3ffff */
.L_x_13:
        /* <DEDUP_REMOVED lines=13> */
.L_x_15:


//--------------------- .nv.global.init           --------------------------
	.section	.nv.global.init,"aw",@progbits
	.align	4
.nv.global.init:
	.type		mrg32k3aM1SubSeq,@object
	.size		mrg32k3aM1SubSeq,(mrg32k3aM2SubSeq - mrg32k3aM1SubSeq)
mrg32k3aM1SubSeq:
        /*0000*/ 	.byte	0x0b, 0xcc, 0xee, 0x04, 0x73, 0x29, 0x8b, 0x6f, 0xf6, 0x53, 0x03, 0xf6, 0x23, 0xf6, 0xea, 0xda
        /* <DEDUP_REMOVED lines=125> */
	.type		mrg32k3aM2SubSeq,@object
	.size		mrg32k3aM2SubSeq,(mrg32k3aM1 - mrg32k3aM2SubSeq)
mrg32k3aM2SubSeq:
        /* <DEDUP_REMOVED lines=126> */
	.type		mrg32k3aM1,@object
	.size		mrg32k3aM1,(mrg32k3aM1Seq - mrg32k3aM1)
mrg32k3aM1:
        /* <DEDUP_REMOVED lines=144> */
	.type		mrg32k3aM1Seq,@object
	.size		mrg32k3aM1Seq,(mrg32k3aM2 - mrg32k3aM1Seq)
mrg32k3aM1Seq:
        /* <DEDUP_REMOVED lines=144> */
	.type		mrg32k3aM2,@object
	.size		mrg32k3aM2,(mrg32k3aM2Seq - mrg32k3aM2)
mrg32k3aM2:
        /* <DEDUP_REMOVED lines=144> */
	.type		mrg32k3aM2Seq,@object
	.size		mrg32k3aM2Seq,(precalc_xorwow_matrix - mrg32k3aM2Seq)
mrg32k3aM2Seq:
        /* <DEDUP_REMOVED lines=144> */
	.type		precalc_xorwow_matrix,@object
	.size		precalc_xorwow_matrix,(precalc_xorwow_offset_matrix - precalc_xorwow_matrix)
precalc_xorwow_matrix:
        /* <DEDUP_REMOVED lines=6400> */
	.type		precalc_xorwow_offset_matrix,@object
	.size		precalc_xorwow_offset_matrix,(.L_1 - precalc_xorwow_offset_matrix)
precalc_xorwow_offset_matrix:
        /* <DEDUP_REMOVED lines=6400> */
.L_1:


//--------------------- .nv.shared.reserved.0     --------------------------
	.section	.nv.shared.reserved.0,"aw",@nobits
	.weak		__nv_reservedSMEM_offset_0_alias
	.size		__nv_reservedSMEM_offset_0_alias, 0, 64
	.other		__nv_reservedSMEM_offset_0_alias,@"STO_CUDA_RESERVED_SHARED STV_DEFAULT"
__nv_reservedSMEM_offset_0_alias:
	.zero		0
	.zero		64


//--------------------- .nv.constant0._Z17kernelUnoptimizedPi --------------------------
	.section	.nv.constant0._Z17kernelUnoptimizedPi,"a",@progbits
	.sectionflags	@""
	.align	4
.nv.constant0._Z17kernelUnoptimizedPi:
	.zero		904


//--------------------- .nv.constant0._Z15kernelOptimizedPi --------------------------
	.section	.nv.constant0._Z15kernelOptimizedPi,"a",@progbits
	.sectionflags	@""
	.align	4
.nv.constant0._Z15kernelOptimizedPi:
	.zero		904


//--------------------- SYMBOLS --------------------------

	.type		.nv.reservedSmem.offset0,@object
	.size		.nv.reservedSmem.offset0,0x4
